//
// Generated by NVIDIA NVVM Compiler
//
// Compiler Build ID: CL-36424714
// Cuda compilation tools, release 13.0, V13.0.88
// Based on NVVM 20.0.0
//

.version 9.0
.target sm_100
.address_size 64

	// .globl	_Z10k_means_v2P5PointS0_PiS0_ii
// _ZZ10k_means_v2P5PointS0_PiS0_iiE10data_point has been demoted
// _ZZ10k_means_v2P5PointS0_PiS0_iiE12partial_sums has been demoted
// _ZZ10k_means_v2P5PointS0_PiS0_iiE14partial_counts has been demoted
// _ZZ10k_means_v2P5PointS0_PiS0_iiE11centroids_W has been demoted
// _ZZ21generate_output_imageP5PointS0_S0_iiE11centroids_W has been demoted

.visible .entry _Z10k_means_v2P5PointS0_PiS0_ii(
	.param .u64 .ptr .align 1 _Z10k_means_v2P5PointS0_PiS0_ii_param_0,
	.param .u64 .ptr .align 1 _Z10k_means_v2P5PointS0_PiS0_ii_param_1,
	.param .u64 .ptr .align 1 _Z10k_means_v2P5PointS0_PiS0_ii_param_2,
	.param .u64 .ptr .align 1 _Z10k_means_v2P5PointS0_PiS0_ii_param_3,
	.param .u32 _Z10k_means_v2P5PointS0_PiS0_ii_param_4,
	.param .u32 _Z10k_means_v2P5PointS0_PiS0_ii_param_5
)
{
	.reg .pred 	%p<20>;
	.reg .b32 	%r<61>;
	.reg .b32 	%f<142>;
	.reg .b64 	%rd<13>;
	// demoted variable
	.shared .align 4 .b8 _ZZ10k_means_v2P5PointS0_PiS0_iiE10data_point[12288];
	// demoted variable
	.shared .align 4 .b8 _ZZ10k_means_v2P5PointS0_PiS0_iiE12partial_sums[96];
	// demoted variable
	.shared .align 4 .b8 _ZZ10k_means_v2P5PointS0_PiS0_iiE14partial_counts[32];
	// demoted variable
	.shared .align 4 .b8 _ZZ10k_means_v2P5PointS0_PiS0_iiE11centroids_W[96];
	ld.param.u64 	%rd3, [_Z10k_means_v2P5PointS0_PiS0_ii_param_0];
	ld.param.u64 	%rd5, [_Z10k_means_v2P5PointS0_PiS0_ii_param_1];
	ld.param.u64 	%rd6, [_Z10k_means_v2P5PointS0_PiS0_ii_param_2];
	ld.param.u64 	%rd4, [_Z10k_means_v2P5PointS0_PiS0_ii_param_3];
	ld.param.u32 	%r4, [_Z10k_means_v2P5PointS0_PiS0_ii_param_4];
	ld.param.u32 	%r5, [_Z10k_means_v2P5PointS0_PiS0_ii_param_5];
	cvta.to.global.u64 	%rd1, %rd6;
	cvta.to.global.u64 	%rd2, %rd5;
	mov.u32 	%r6, %ctaid.x;
	mov.u32 	%r7, %ntid.x;
	mov.u32 	%r8, %tid.x;
	mad.lo.s32 	%r9, %r6, %r7, %r8;
	mov.u32 	%r10, %ctaid.y;
	mov.u32 	%r11, %ntid.y;
	mov.u32 	%r12, %tid.y;
	mad.lo.s32 	%r13, %r10, %r11, %r12;
	mad.lo.s32 	%r1, %r5, %r13, %r9;
	mad.lo.s32 	%r2, %r12, %r7, %r8;
	setp.ge.s32 	%p1, %r1, %r4;
	mov.u32 	%r14, _ZZ10k_means_v2P5PointS0_PiS0_iiE10data_point;
	mad.lo.s32 	%r3, %r2, 12, %r14;
	@%p1 bra 	$L__BB0_2;
	cvta.to.global.u64 	%rd7, %rd3;
	mul.wide.s32 	%rd8, %r1, 12;
	add.s64 	%rd9, %rd7, %rd8;
	ld.global.f32 	%f1, [%rd9];
	ld.global.f32 	%f2, [%rd9+4];
	ld.global.f32 	%f3, [%rd9+8];
	st.shared.f32 	[%r3], %f1;
	st.shared.f32 	[%r3+4], %f2;
	st.shared.f32 	[%r3+8], %f3;
$L__BB0_2:
	setp.gt.u32 	%p2, %r2, 7;
	@%p2 bra 	$L__BB0_4;
	mul.lo.s32 	%r15, %r2, 12;
	mov.u32 	%r16, _ZZ10k_means_v2P5PointS0_PiS0_iiE12partial_sums;
	add.s32 	%r17, %r16, %r15;
	mov.b32 	%r18, 0;
	st.shared.u32 	[%r17], %r18;
	st.shared.u32 	[%r17+4], %r18;
	st.shared.u32 	[%r17+8], %r18;
	shl.b32 	%r19, %r2, 2;
	mov.u32 	%r20, _ZZ10k_means_v2P5PointS0_PiS0_iiE14partial_counts;
	add.s32 	%r21, %r20, %r19;
	st.shared.u32 	[%r21], %r18;
	mov.u32 	%r22, _ZZ10k_means_v2P5PointS0_PiS0_iiE11centroids_W;
	add.s32 	%r23, %r22, %r15;
	cvta.to.global.u64 	%rd10, %rd4;
	mul.wide.u32 	%rd11, %r2, 12;
	add.s64 	%rd12, %rd10, %rd11;
	ld.global.f32 	%f4, [%rd12];
	ld.global.f32 	%f5, [%rd12+4];
	ld.global.f32 	%f6, [%rd12+8];
	st.shared.f32 	[%r23], %f4;
	st.shared.f32 	[%r23+4], %f5;
	st.shared.f32 	[%r23+8], %f6;
$L__BB0_4:
	setp.ge.s32 	%p3, %r1, %r4;
	bar.sync 	0;
	@%p3 bra 	$L__BB0_6;
	ld.shared.f32 	%f7, [%r3+8];
	ld.shared.f32 	%f8, [%r3+4];
	ld.shared.f32 	%f9, [%r3];
	ld.shared.f32 	%f10, [_ZZ10k_means_v2P5PointS0_PiS0_iiE11centroids_W];
	ld.shared.f32 	%f11, [_ZZ10k_means_v2P5PointS0_PiS0_iiE11centroids_W+4];
	ld.shared.f32 	%f12, [_ZZ10k_means_v2P5PointS0_PiS0_iiE11centroids_W+8];
	sub.f32 	%f13, %f9, %f10;
	sub.f32 	%f14, %f8, %f11;
	sub.f32 	%f15, %f7, %f12;
	mul.f32 	%f16, %f14, %f14;
	fma.rn.f32 	%f17, %f13, %f13, %f16;
	fma.rn.f32 	%f18, %f15, %f15, %f17;
	min.f32 	%f19, %f18, 0f7149F2CA;
	ld.shared.f32 	%f20, [_ZZ10k_means_v2P5PointS0_PiS0_iiE11centroids_W+12];
	ld.shared.f32 	%f21, [_ZZ10k_means_v2P5PointS0_PiS0_iiE11centroids_W+16];
	ld.shared.f32 	%f22, [_ZZ10k_means_v2P5PointS0_PiS0_iiE11centroids_W+20];
	sub.f32 	%f23, %f9, %f20;
	sub.f32 	%f24, %f8, %f21;
	sub.f32 	%f25, %f7, %f22;
	mul.f32 	%f26, %f24, %f24;
	fma.rn.f32 	%f27, %f23, %f23, %f26;
	fma.rn.f32 	%f28, %f25, %f25, %f27;
	setp.gt.f32 	%p4, %f19, %f28;
	selp.f32 	%f29, %f28, %f19, %p4;
	selp.u32 	%r24, 1, 0, %p4;
	ld.shared.f32 	%f30, [_ZZ10k_means_v2P5PointS0_PiS0_iiE11centroids_W+24];
	ld.shared.f32 	%f31, [_ZZ10k_means_v2P5PointS0_PiS0_iiE11centroids_W+28];
	ld.shared.f32 	%f32, [_ZZ10k_means_v2P5PointS0_PiS0_iiE11centroids_W+32];
	sub.f32 	%f33, %f9, %f30;
	sub.f32 	%f34, %f8, %f31;
	sub.f32 	%f35, %f7, %f32;
	mul.f32 	%f36, %f34, %f34;
	fma.rn.f32 	%f37, %f33, %f33, %f36;
	fma.rn.f32 	%f38, %f35, %f35, %f37;
	setp.gt.f32 	%p5, %f29, %f38;
	selp.f32 	%f39, %f38, %f29, %p5;
	selp.b32 	%r25, 2, %r24, %p5;
	ld.shared.f32 	%f40, [_ZZ10k_means_v2P5PointS0_PiS0_iiE11centroids_W+36];
	ld.shared.f32 	%f41, [_ZZ10k_means_v2P5PointS0_PiS0_iiE11centroids_W+40];
	ld.shared.f32 	%f42, [_ZZ10k_means_v2P5PointS0_PiS0_iiE11centroids_W+44];
	sub.f32 	%f43, %f9, %f40;
	sub.f32 	%f44, %f8, %f41;
	sub.f32 	%f45, %f7, %f42;
	mul.f32 	%f46, %f44, %f44;
	fma.rn.f32 	%f47, %f43, %f43, %f46;
	fma.rn.f32 	%f48, %f45, %f45, %f47;
	setp.gt.f32 	%p6, %f39, %f48;
	selp.f32 	%f49, %f48, %f39, %p6;
	selp.b32 	%r26, 3, %r25, %p6;
	ld.shared.f32 	%f50, [_ZZ10k_means_v2P5PointS0_PiS0_iiE11centroids_W+48];
	ld.shared.f32 	%f51, [_ZZ10k_means_v2P5PointS0_PiS0_iiE11centroids_W+52];
	ld.shared.f32 	%f52, [_ZZ10k_means_v2P5PointS0_PiS0_iiE11centroids_W+56];
	sub.f32 	%f53, %f9, %f50;
	sub.f32 	%f54, %f8, %f51;
	sub.f32 	%f55, %f7, %f52;
	mul.f32 	%f56, %f54, %f54;
	fma.rn.f32 	%f57, %f53, %f53, %f56;
	fma.rn.f32 	%f58, %f55, %f55, %f57;
	setp.gt.f32 	%p7, %f49, %f58;
	selp.f32 	%f59, %f58, %f49, %p7;
	selp.b32 	%r27, 4, %r26, %p7;
	ld.shared.f32 	%f60, [_ZZ10k_means_v2P5PointS0_PiS0_iiE11centroids_W+60];
	ld.shared.f32 	%f61, [_ZZ10k_means_v2P5PointS0_PiS0_iiE11centroids_W+64];
	ld.shared.f32 	%f62, [_ZZ10k_means_v2P5PointS0_PiS0_iiE11centroids_W+68];
	sub.f32 	%f63, %f9, %f60;
	sub.f32 	%f64, %f8, %f61;
	sub.f32 	%f65, %f7, %f62;
	mul.f32 	%f66, %f64, %f64;
	fma.rn.f32 	%f67, %f63, %f63, %f66;
	fma.rn.f32 	%f68, %f65, %f65, %f67;
	setp.gt.f32 	%p8, %f59, %f68;
	selp.f32 	%f69, %f68, %f59, %p8;
	selp.b32 	%r28, 5, %r27, %p8;
	ld.shared.f32 	%f70, [_ZZ10k_means_v2P5PointS0_PiS0_iiE11centroids_W+72];
	ld.shared.f32 	%f71, [_ZZ10k_means_v2P5PointS0_PiS0_iiE11centroids_W+76];
	ld.shared.f32 	%f72, [_ZZ10k_means_v2P5PointS0_PiS0_iiE11centroids_W+80];
	sub.f32 	%f73, %f9, %f70;
	sub.f32 	%f74, %f8, %f71;
	sub.f32 	%f75, %f7, %f72;
	mul.f32 	%f76, %f74, %f74;
	fma.rn.f32 	%f77, %f73, %f73, %f76;
	fma.rn.f32 	%f78, %f75, %f75, %f77;
	setp.gt.f32 	%p9, %f69, %f78;
	selp.f32 	%f79, %f78, %f69, %p9;
	selp.b32 	%r29, 6, %r28, %p9;
	ld.shared.f32 	%f80, [_ZZ10k_means_v2P5PointS0_PiS0_iiE11centroids_W+84];
	ld.shared.f32 	%f81, [_ZZ10k_means_v2P5PointS0_PiS0_iiE11centroids_W+88];
	ld.shared.f32 	%f82, [_ZZ10k_means_v2P5PointS0_PiS0_iiE11centroids_W+92];
	sub.f32 	%f83, %f9, %f80;
	sub.f32 	%f84, %f8, %f81;
	sub.f32 	%f85, %f7, %f82;
	mul.f32 	%f86, %f84, %f84;
	fma.rn.f32 	%f87, %f83, %f83, %f86;
	fma.rn.f32 	%f88, %f85, %f85, %f87;
	setp.gt.f32 	%p10, %f79, %f88;
	selp.b32 	%r30, 7, %r29, %p10;
	mov.u32 	%r31, _ZZ10k_means_v2P5PointS0_PiS0_iiE12partial_sums;
	mad.lo.s32 	%r32, %r30, 12, %r31;
	atom.shared.add.f32 	%f89, [%r32], %f9;
	ld.shared.f32 	%f90, [%r3+4];
	atom.shared.add.f32 	%f91, [%r32+4], %f90;
	ld.shared.f32 	%f92, [%r3+8];
	atom.shared.add.f32 	%f93, [%r32+8], %f92;
	shl.b32 	%r33, %r30, 2;
	mov.u32 	%r34, _ZZ10k_means_v2P5PointS0_PiS0_iiE14partial_counts;
	add.s32 	%r35, %r34, %r33;
	atom.shared.add.u32 	%r36, [%r35], 1;
$L__BB0_6:
	bar.sync 	0;
	setp.ne.s32 	%p11, %r2, 0;
	@%p11 bra 	$L__BB0_23;
	ld.shared.u32 	%r37, [_ZZ10k_means_v2P5PointS0_PiS0_iiE14partial_counts];
	setp.lt.s32 	%p12, %r37, 1;
	@%p12 bra 	$L__BB0_9;
	ld.shared.f32 	%f94, [_ZZ10k_means_v2P5PointS0_PiS0_iiE12partial_sums];
	atom.global.add.f32 	%f95, [%rd2], %f94;
	ld.shared.f32 	%f96, [_ZZ10k_means_v2P5PointS0_PiS0_iiE12partial_sums+4];
	atom.global.add.f32 	%f97, [%rd2+4], %f96;
	ld.shared.f32 	%f98, [_ZZ10k_means_v2P5PointS0_PiS0_iiE12partial_sums+8];
	atom.global.add.f32 	%f99, [%rd2+8], %f98;
	ld.shared.u32 	%r38, [_ZZ10k_means_v2P5PointS0_PiS0_iiE14partial_counts];
	atom.global.add.u32 	%r39, [%rd1], %r38;
$L__BB0_9:
	ld.shared.u32 	%r40, [_ZZ10k_means_v2P5PointS0_PiS0_iiE14partial_counts+4];
	setp.lt.s32 	%p13, %r40, 1;
	@%p13 bra 	$L__BB0_11;
	ld.shared.f32 	%f100, [_ZZ10k_means_v2P5PointS0_PiS0_iiE12partial_sums+12];
	atom.global.add.f32 	%f101, [%rd2+12], %f100;
	ld.shared.f32 	%f102, [_ZZ10k_means_v2P5PointS0_PiS0_iiE12partial_sums+16];
	atom.global.add.f32 	%f103, [%rd2+16], %f102;
	ld.shared.f32 	%f104, [_ZZ10k_means_v2P5PointS0_PiS0_iiE12partial_sums+20];
	atom.global.add.f32 	%f105, [%rd2+20], %f104;
	ld.shared.u32 	%r41, [_ZZ10k_means_v2P5PointS0_PiS0_iiE14partial_counts+4];
	atom.global.add.u32 	%r42, [%rd1+4], %r41;
$L__BB0_11:
	ld.shared.u32 	%r43, [_ZZ10k_means_v2P5PointS0_PiS0_iiE14partial_counts+8];
	setp.lt.s32 	%p14, %r43, 1;
	@%p14 bra 	$L__BB0_13;
	ld.shared.f32 	%f106, [_ZZ10k_means_v2P5PointS0_PiS0_iiE12partial_sums+24];
	atom.global.add.f32 	%f107, [%rd2+24], %f106;
	ld.shared.f32 	%f108, [_ZZ10k_means_v2P5PointS0_PiS0_iiE12partial_sums+28];
	atom.global.add.f32 	%f109, [%rd2+28], %f108;
	ld.shared.f32 	%f110, [_ZZ10k_means_v2P5PointS0_PiS0_iiE12partial_sums+32];
	atom.global.add.f32 	%f111, [%rd2+32], %f110;
	ld.shared.u32 	%r44, [_ZZ10k_means_v2P5PointS0_PiS0_iiE14partial_counts+8];
	atom.global.add.u32 	%r45, [%rd1+8], %r44;
$L__BB0_13:
	ld.shared.u32 	%r46, [_ZZ10k_means_v2P5PointS0_PiS0_iiE14partial_counts+12];
	setp.lt.s32 	%p15, %r46, 1;
	@%p15 bra 	$L__BB0_15;
	ld.shared.f32 	%f112, [_ZZ10k_means_v2P5PointS0_PiS0_iiE12partial_sums+36];
	atom.global.add.f32 	%f113, [%rd2+36], %f112;
	ld.shared.f32 	%f114, [_ZZ10k_means_v2P5PointS0_PiS0_iiE12partial_sums+40];
	atom.global.add.f32 	%f115, [%rd2+40], %f114;
	ld.shared.f32 	%f116, [_ZZ10k_means_v2P5PointS0_PiS0_iiE12partial_sums+44];
	atom.global.add.f32 	%f117, [%rd2+44], %f116;
	ld.shared.u32 	%r47, [_ZZ10k_means_v2P5PointS0_PiS0_iiE14partial_counts+12];
	atom.global.add.u32 	%r48, [%rd1+12], %r47;
$L__BB0_15:
	ld.shared.u32 	%r49, [_ZZ10k_means_v2P5PointS0_PiS0_iiE14partial_counts+16];
	setp.lt.s32 	%p16, %r49, 1;
	@%p16 bra 	$L__BB0_17;
	ld.shared.f32 	%f118, [_ZZ10k_means_v2P5PointS0_PiS0_iiE12partial_sums+48];
	atom.global.add.f32 	%f119, [%rd2+48], %f118;
	ld.shared.f32 	%f120, [_ZZ10k_means_v2P5PointS0_PiS0_iiE12partial_sums+52];
	atom.global.add.f32 	%f121, [%rd2+52], %f120;
	ld.shared.f32 	%f122, [_ZZ10k_means_v2P5PointS0_PiS0_iiE12partial_sums+56];
	atom.global.add.f32 	%f123, [%rd2+56], %f122;
	ld.shared.u32 	%r50, [_ZZ10k_means_v2P5PointS0_PiS0_iiE14partial_counts+16];
	atom.global.add.u32 	%r51, [%rd1+16], %r50;
$L__BB0_17:
	ld.shared.u32 	%r52, [_ZZ10k_means_v2P5PointS0_PiS0_iiE14partial_counts+20];
	setp.lt.s32 	%p17, %r52, 1;
	@%p17 bra 	$L__BB0_19;
	ld.shared.f32 	%f124, [_ZZ10k_means_v2P5PointS0_PiS0_iiE12partial_sums+60];
	atom.global.add.f32 	%f125, [%rd2+60], %f124;
	ld.shared.f32 	%f126, [_ZZ10k_means_v2P5PointS0_PiS0_iiE12partial_sums+64];
	atom.global.add.f32 	%f127, [%rd2+64], %f126;
	ld.shared.f32 	%f128, [_ZZ10k_means_v2P5PointS0_PiS0_iiE12partial_sums+68];
	atom.global.add.f32 	%f129, [%rd2+68], %f128;
	ld.shared.u32 	%r53, [_ZZ10k_means_v2P5PointS0_PiS0_iiE14partial_counts+20];
	atom.global.add.u32 	%r54, [%rd1+20], %r53;
$L__BB0_19:
	ld.shared.u32 	%r55, [_ZZ10k_means_v2P5PointS0_PiS0_iiE14partial_counts+24];
	setp.lt.s32 	%p18, %r55, 1;
	@%p18 bra 	$L__BB0_21;
	ld.shared.f32 	%f130, [_ZZ10k_means_v2P5PointS0_PiS0_iiE12partial_sums+72];
	atom.global.add.f32 	%f131, [%rd2+72], %f130;
	ld.shared.f32 	%f132, [_ZZ10k_means_v2P5PointS0_PiS0_iiE12partial_sums+76];
	atom.global.add.f32 	%f133, [%rd2+76], %f132;
	ld.shared.f32 	%f134, [_ZZ10k_means_v2P5PointS0_PiS0_iiE12partial_sums+80];
	atom.global.add.f32 	%f135, [%rd2+80], %f134;
	ld.shared.u32 	%r56, [_ZZ10k_means_v2P5PointS0_PiS0_iiE14partial_counts+24];
	atom.global.add.u32 	%r57, [%rd1+24], %r56;
$L__BB0_21:
	ld.shared.u32 	%r58, [_ZZ10k_means_v2P5PointS0_PiS0_iiE14partial_counts+28];
	setp.lt.s32 	%p19, %r58, 1;
	@%p19 bra 	$L__BB0_23;
	ld.shared.f32 	%f136, [_ZZ10k_means_v2P5PointS0_PiS0_iiE12partial_sums+84];
	atom.global.add.f32 	%f137, [%rd2+84], %f136;
	ld.shared.f32 	%f138, [_ZZ10k_means_v2P5PointS0_PiS0_iiE12partial_sums+88];
	atom.global.add.f32 	%f139, [%rd2+88], %f138;
	ld.shared.f32 	%f140, [_ZZ10k_means_v2P5PointS0_PiS0_iiE12partial_sums+92];
	atom.global.add.f32 	%f141, [%rd2+92], %f140;
	ld.shared.u32 	%r59, [_ZZ10k_means_v2P5PointS0_PiS0_iiE14partial_counts+28];
	atom.global.add.u32 	%r60, [%rd1+28], %r59;
$L__BB0_23:
	ret;

}
	// .globl	_Z16update_centroidsP5PointS0_Pi
.visible .entry _Z16update_centroidsP5PointS0_Pi(
	.param .u64 .ptr .align 1 _Z16update_centroidsP5PointS0_Pi_param_0,
	.param .u64 .ptr .align 1 _Z16update_centroidsP5PointS0_Pi_param_1,
	.param .u64 .ptr .align 1 _Z16update_centroidsP5PointS0_Pi_param_2
)
{
	.reg .pred 	%p<3>;
	.reg .b32 	%r<5>;
	.reg .b32 	%f<10>;
	.reg .b64 	%rd<12>;

	ld.param.u64 	%rd2, [_Z16update_centroidsP5PointS0_Pi_param_0];
	ld.param.u64 	%rd3, [_Z16update_centroidsP5PointS0_Pi_param_1];
	ld.param.u64 	%rd4, [_Z16update_centroidsP5PointS0_Pi_param_2];
	mov.u32 	%r1, %tid.x;
	setp.gt.u32 	%p1, %r1, 7;
	@%p1 bra 	$L__BB1_3;
	cvta.to.global.u64 	%rd5, %rd4;
	mul.wide.u32 	%rd6, %r1, 4;
	add.s64 	%rd1, %rd5, %rd6;
	ld.global.u32 	%r2, [%rd1];
	setp.lt.s32 	%p2, %r2, 1;
	@%p2 bra 	$L__BB1_3;
	cvta.to.global.u64 	%rd7, %rd3;
	mul.wide.u32 	%rd8, %r1, 12;
	add.s64 	%rd9, %rd7, %rd8;
	ld.global.f32 	%f1, [%rd9];
	cvt.rn.f32.u32 	%f2, %r2;
	div.rn.f32 	%f3, %f1, %f2;
	cvta.to.global.u64 	%rd10, %rd2;
	add.s64 	%rd11, %rd10, %rd8;
	st.global.f32 	[%rd11], %f3;
	ld.global.f32 	%f4, [%rd9+4];
	ld.global.u32 	%r3, [%rd1];
	cvt.rn.f32.s32 	%f5, %r3;
	div.rn.f32 	%f6, %f4, %f5;
	st.global.f32 	[%rd11+4], %f6;
	ld.global.f32 	%f7, [%rd9+8];
	ld.global.u32 	%r4, [%rd1];
	cvt.rn.f32.s32 	%f8, %r4;
	div.rn.f32 	%f9, %f7, %f8;
	st.global.f32 	[%rd11+8], %f9;
$L__BB1_3:
	ret;

}
	// .globl	_Z21generate_output_imageP5PointS0_S0_ii
.visible .entry _Z21generate_output_imageP5PointS0_S0_ii(
	.param .u64 .ptr .align 1 _Z21generate_output_imageP5PointS0_S0_ii_param_0,
	.param .u64 .ptr .align 1 _Z21generate_output_imageP5PointS0_S0_ii_param_1,
	.param .u64 .ptr .align 1 _Z21generate_output_imageP5PointS0_S0_ii_param_2,
	.param .u32 _Z21generate_output_imageP5PointS0_S0_ii_param_3,
	.param .u32 _Z21generate_output_imageP5PointS0_S0_ii_param_4
)
{
	.reg .pred 	%p<10>;
	.reg .b32 	%r<24>;
	.reg .b32 	%f<89>;
	.reg .b64 	%rd<12>;
	// demoted variable
	.shared .align 4 .b8 _ZZ21generate_output_imageP5PointS0_S0_iiE11centroids_W[96];
	ld.param.u64 	%rd1, [_Z21generate_output_imageP5PointS0_S0_ii_param_0];
	ld.param.u64 	%rd2, [_Z21generate_output_imageP5PointS0_S0_ii_param_1];
	ld.param.u64 	%rd3, [_Z21generate_output_imageP5PointS0_S0_ii_param_2];
	ld.param.u32 	%r3, [_Z21generate_output_imageP5PointS0_S0_ii_param_3];
	ld.param.u32 	%r4, [_Z21generate_output_imageP5PointS0_S0_ii_param_4];
	mov.u32 	%r5, %ctaid.x;
	mov.u32 	%r6, %ntid.x;
	mov.u32 	%r7, %tid.x;
	mad.lo.s32 	%r8, %r5, %r6, %r7;
	mov.u32 	%r9, %ctaid.y;
	mov.u32 	%r10, %ntid.y;
	mov.u32 	%r11, %tid.y;
	mad.lo.s32 	%r12, %r9, %r10, %r11;
	mad.lo.s32 	%r1, %r11, %r6, %r7;
	mad.lo.s32 	%r2, %r4, %r12, %r8;
	setp.ge.s32 	%p1, %r2, %r3;
	@%p1 bra 	$L__BB2_4;
	setp.gt.u32 	%p2, %r1, 7;
	@%p2 bra 	$L__BB2_3;
	mov.u32 	%r13, _ZZ21generate_output_imageP5PointS0_S0_iiE11centroids_W;
	mad.lo.s32 	%r14, %r1, 12, %r13;
	cvta.to.global.u64 	%rd4, %rd3;
	mul.wide.u32 	%rd5, %r1, 12;
	add.s64 	%rd6, %rd4, %rd5;
	ld.global.f32 	%f1, [%rd6];
	ld.global.f32 	%f2, [%rd6+4];
	ld.global.f32 	%f3, [%rd6+8];
	st.shared.f32 	[%r14], %f1;
	st.shared.f32 	[%r14+4], %f2;
	st.shared.f32 	[%r14+8], %f3;
$L__BB2_3:
	bar.sync 	0;
	cvta.to.global.u64 	%rd7, %rd2;
	mul.wide.s32 	%rd8, %r2, 12;
	add.s64 	%rd9, %rd7, %rd8;
	ld.global.f32 	%f4, [%rd9+8];
	ld.global.f32 	%f5, [%rd9+4];
	ld.global.f32 	%f6, [%rd9];
	mov.u32 	%r15, _ZZ21generate_output_imageP5PointS0_S0_iiE11centroids_W;
	ld.shared.f32 	%f7, [_ZZ21generate_output_imageP5PointS0_S0_iiE11centroids_W];
	ld.shared.f32 	%f8, [_ZZ21generate_output_imageP5PointS0_S0_iiE11centroids_W+4];
	ld.shared.f32 	%f9, [_ZZ21generate_output_imageP5PointS0_S0_iiE11centroids_W+8];
	sub.f32 	%f10, %f6, %f7;
	sub.f32 	%f11, %f5, %f8;
	sub.f32 	%f12, %f4, %f9;
	mul.f32 	%f13, %f11, %f11;
	fma.rn.f32 	%f14, %f10, %f10, %f13;
	fma.rn.f32 	%f15, %f12, %f12, %f14;
	min.f32 	%f16, %f15, 0f7149F2CA;
	ld.shared.f32 	%f17, [_ZZ21generate_output_imageP5PointS0_S0_iiE11centroids_W+12];
	ld.shared.f32 	%f18, [_ZZ21generate_output_imageP5PointS0_S0_iiE11centroids_W+16];
	ld.shared.f32 	%f19, [_ZZ21generate_output_imageP5PointS0_S0_iiE11centroids_W+20];
	sub.f32 	%f20, %f6, %f17;
	sub.f32 	%f21, %f5, %f18;
	sub.f32 	%f22, %f4, %f19;
	mul.f32 	%f23, %f21, %f21;
	fma.rn.f32 	%f24, %f20, %f20, %f23;
	fma.rn.f32 	%f25, %f22, %f22, %f24;
	setp.gt.f32 	%p3, %f16, %f25;
	selp.f32 	%f26, %f25, %f16, %p3;
	selp.u32 	%r16, 1, 0, %p3;
	ld.shared.f32 	%f27, [_ZZ21generate_output_imageP5PointS0_S0_iiE11centroids_W+24];
	ld.shared.f32 	%f28, [_ZZ21generate_output_imageP5PointS0_S0_iiE11centroids_W+28];
	ld.shared.f32 	%f29, [_ZZ21generate_output_imageP5PointS0_S0_iiE11centroids_W+32];
	sub.f32 	%f30, %f6, %f27;
	sub.f32 	%f31, %f5, %f28;
	sub.f32 	%f32, %f4, %f29;
	mul.f32 	%f33, %f31, %f31;
	fma.rn.f32 	%f34, %f30, %f30, %f33;
	fma.rn.f32 	%f35, %f32, %f32, %f34;
	setp.gt.f32 	%p4, %f26, %f35;
	selp.f32 	%f36, %f35, %f26, %p4;
	selp.b32 	%r17, 2, %r16, %p4;
	ld.shared.f32 	%f37, [_ZZ21generate_output_imageP5PointS0_S0_iiE11centroids_W+36];
	ld.shared.f32 	%f38, [_ZZ21generate_output_imageP5PointS0_S0_iiE11centroids_W+40];
	ld.shared.f32 	%f39, [_ZZ21generate_output_imageP5PointS0_S0_iiE11centroids_W+44];
	sub.f32 	%f40, %f6, %f37;
	sub.f32 	%f41, %f5, %f38;
	sub.f32 	%f42, %f4, %f39;
	mul.f32 	%f43, %f41, %f41;
	fma.rn.f32 	%f44, %f40, %f40, %f43;
	fma.rn.f32 	%f45, %f42, %f42, %f44;
	setp.gt.f32 	%p5, %f36, %f45;
	selp.f32 	%f46, %f45, %f36, %p5;
	selp.b32 	%r18, 3, %r17, %p5;
	ld.shared.f32 	%f47, [_ZZ21generate_output_imageP5PointS0_S0_iiE11centroids_W+48];
	ld.shared.f32 	%f48, [_ZZ21generate_output_imageP5PointS0_S0_iiE11centroids_W+52];
	ld.shared.f32 	%f49, [_ZZ21generate_output_imageP5PointS0_S0_iiE11centroids_W+56];
	sub.f32 	%f50, %f6, %f47;
	sub.f32 	%f51, %f5, %f48;
	sub.f32 	%f52, %f4, %f49;
	mul.f32 	%f53, %f51, %f51;
	fma.rn.f32 	%f54, %f50, %f50, %f53;
	fma.rn.f32 	%f55, %f52, %f52, %f54;
	setp.gt.f32 	%p6, %f46, %f55;
	selp.f32 	%f56, %f55, %f46, %p6;
	selp.b32 	%r19, 4, %r18, %p6;
	ld.shared.f32 	%f57, [_ZZ21generate_output_imageP5PointS0_S0_iiE11centroids_W+60];
	ld.shared.f32 	%f58, [_ZZ21generate_output_imageP5PointS0_S0_iiE11centroids_W+64];
	ld.shared.f32 	%f59, [_ZZ21generate_output_imageP5PointS0_S0_iiE11centroids_W+68];
	sub.f32 	%f60, %f6, %f57;
	sub.f32 	%f61, %f5, %f58;
	sub.f32 	%f62, %f4, %f59;
	mul.f32 	%f63, %f61, %f61;
	fma.rn.f32 	%f64, %f60, %f60, %f63;
	fma.rn.f32 	%f65, %f62, %f62, %f64;
	setp.gt.f32 	%p7, %f56, %f65;
	selp.f32 	%f66, %f65, %f56, %p7;
	selp.b32 	%r20, 5, %r19, %p7;
	ld.shared.f32 	%f67, [_ZZ21generate_output_imageP5PointS0_S0_iiE11centroids_W+72];
	ld.shared.f32 	%f68, [_ZZ21generate_output_imageP5PointS0_S0_iiE11centroids_W+76];
	ld.shared.f32 	%f69, [_ZZ21generate_output_imageP5PointS0_S0_iiE11centroids_W+80];
	sub.f32 	%f70, %f6, %f67;
	sub.f32 	%f71, %f5, %f68;
	sub.f32 	%f72, %f4, %f69;
	mul.f32 	%f73, %f71, %f71;
	fma.rn.f32 	%f74, %f70, %f70, %f73;
	fma.rn.f32 	%f75, %f72, %f72, %f74;
	setp.gt.f32 	%p8, %f66, %f75;
	selp.f32 	%f76, %f75, %f66, %p8;
	selp.b32 	%r21, 6, %r20, %p8;
	ld.shared.f32 	%f77, [_ZZ21generate_output_imageP5PointS0_S0_iiE11centroids_W+84];
	ld.shared.f32 	%f78, [_ZZ21generate_output_imageP5PointS0_S0_iiE11centroids_W+88];
	ld.shared.f32 	%f79, [_ZZ21generate_output_imageP5PointS0_S0_iiE11centroids_W+92];
	sub.f32 	%f80, %f6, %f77;
	sub.f32 	%f81, %f5, %f78;
	sub.f32 	%f82, %f4, %f79;
	mul.f32 	%f83, %f81, %f81;
	fma.rn.f32 	%f84, %f80, %f80, %f83;
	fma.rn.f32 	%f85, %f82, %f82, %f84;
	setp.gt.f32 	%p9, %f76, %f85;
	selp.b32 	%r22, 7, %r21, %p9;
	cvta.to.global.u64 	%rd10, %rd1;
	add.s64 	%rd11, %rd10, %rd8;
	mad.lo.s32 	%r23, %r22, 12, %r15;
	ld.shared.f32 	%f86, [%r23];
	ld.shared.f32 	%f87, [%r23+4];
	ld.shared.f32 	%f88, [%r23+8];
	st.global.f32 	[%rd11], %f86;
	st.global.f32 	[%rd11+4], %f87;
	st.global.f32 	[%rd11+8], %f88;
$L__BB2_4:
	ret;

}


// ===== COMPILED SASS (sm_100) =====

	.target	sm_100

	.elftype	@"ET_EXEC"


//--------------------- .note.nv.tkinfo           --------------------------
	.section	.note.nv.tkinfo,"",@"SHT_NOTE"
	.sectionflags	@"SHF_NOTE_NV_TKINFO"
	.tkinfo
        /*0018*/ 	.word	0x00000002
        /*0030*/ 	.string	""
        /*0030*/ 	.string	"ptxas"
        /*0030*/ 	.string	"Cuda compilation tools, release 13.0, V13.0.88"
        /*0030*/ 	.string	"Build cuda_13.0.r13.0/compiler.36424714_0"
        /*0030*/ 	.string	"-arch sm_100 -m 64 "



//--------------------- .note.nv.cuinfo           --------------------------
	.section	.note.nv.cuinfo,"",@"SHT_NOTE"
	.sectionflags	@"SHF_NOTE_NV_CUINFO"
        /*0018*/ 	.short	0x0002
        /*001a*/ 	.short	0x0064
        /*001c*/ 	.short	0x0082
	.zero		2


//--------------------- .nv.info                  --------------------------
	.section	.nv.info,"",@"SHT_CUDA_INFO"
	.align	4


	//----- nvinfo : EIATTR_REGCOUNT
	.align		4
        /*0000*/ 	.byte	0x04, 0x2f
        /*0002*/ 	.short	(.L_1 - .L_0)
	.align		4
.L_0:
        /*0004*/ 	.word	index@(_Z10k_means_v2P5PointS0_PiS0_ii)
        /*0008*/ 	.word	0x0000001e


	//----- nvinfo : EIATTR_FRAME_SIZE
	.align		4
.L_1:
        /*000c*/ 	.byte	0x04, 0x11
        /*000e*/ 	.short	(.L_3 - .L_2)
	.align		4
.L_2:
        /*0010*/ 	.word	index@(_Z10k_means_v2P5PointS0_PiS0_ii)
        /*0014*/ 	.word	0x00000000


	//----- nvinfo : EIATTR_REGCOUNT
	.align		4
.L_3:
        /*0018*/ 	.byte	0x04, 0x2f
        /*001a*/ 	.short	(.L_5 - .L_4)
	.align		4
.L_4:
        /*001c*/ 	.word	index@(_Z16update_centroidsP5PointS0_Pi)
        /*0020*/ 	.word	0x00000013


	//----- nvinfo : EIATTR_FRAME_SIZE
	.align		4
.L_5:
        /*0024*/ 	.byte	0x04, 0x11
        /*0026*/ 	.short	(.L_7 - .L_6)
	.align		4
.L_6:
        /*0028*/ 	.word	index@($__internal_0_$__cuda_sm3x_div_rn_noftz_f32_slowpath)
        /*002c*/ 	.word	0x00000000


	//----- nvinfo : EIATTR_FRAME_SIZE
	.align		4
.L_7:
        /*0030*/ 	.byte	0x04, 0x11
        /*0032*/ 	.short	(.L_9 - .L_8)
	.align		4
.L_8:
        /*0034*/ 	.word	index@(_Z16update_centroidsP5PointS0_Pi)
        /*0038*/ 	.word	0x00000000


	//----- nvinfo : EIATTR_REGCOUNT
	.align		4
.L_9:
        /*003c*/ 	.byte	0x04, 0x2f
        /*003e*/ 	.short	(.L_11 - .L_10)
	.align		4
.L_10:
        /*0040*/ 	.word	index@(_Z21generate_output_imageP5PointS0_S0_ii)
        /*0044*/ 	.word	0x00000020


	//----- nvinfo : EIATTR_FRAME_SIZE
	.align		4
.L_11:
        /*0048*/ 	.byte	0x04, 0x11
        /*004a*/ 	.short	(.L_13 - .L_12)
	.align		4
.L_12:
        /*004c*/ 	.word	index@(_Z21generate_output_imageP5PointS0_S0_ii)
        /*0050*/ 	.word	0x00000000


	//----- nvinfo : EIATTR_MIN_STACK_SIZE
	.align		4
.L_13:
        /*0054*/ 	.byte	0x04, 0x12
        /*0056*/ 	.short	(.L_15 - .L_14)
	.align		4
.L_14:
        /*0058*/ 	.word	index@(_Z21generate_output_imageP5PointS0_S0_ii)
        /*005c*/ 	.word	0x00000000


	//----- nvinfo : EIATTR_MIN_STACK_SIZE
	.align		4
.L_15:
        /*0060*/ 	.byte	0x04, 0x12
        /*0062*/ 	.short	(.L_17 - .L_16)
	.align		4
.L_16:
        /*0064*/ 	.word	index@(_Z16update_centroidsP5PointS0_Pi)
        /*0068*/ 	.word	0x00000000


	//----- nvinfo : EIATTR_MIN_STACK_SIZE
	.align		4
.L_17:
        /*006c*/ 	.byte	0x04, 0x12
        /*006e*/ 	.short	(.L_19 - .L_18)
	.align		4
.L_18:
        /*0070*/ 	.word	index@(_Z10k_means_v2P5PointS0_PiS0_ii)
        /*0074*/ 	.word	0x00000000
.L_19:


//--------------------- .nv.compat                --------------------------
	.section	.nv.compat,"",@"SHT_CUDA_COMPAT_INFO"
	.align	4
        /*0000*/ 	.byte	0x02, 0x09, 0x00, 0x00, 0x02, 0x02, 0x01, 0x00, 0x02, 0x05, 0x05, 0x00, 0x03, 0x07, 0x01, 0x01
        /*0010*/ 	.byte	0x02, 0x03, 0x00, 0x00, 0x02, 0x06, 0x01, 0x00, 0x04, 0x0b, 0x08, 0x00, 0x01, 0x00, 0x00, 0x00
        /*0020*/ 	.byte	0x00, 0x00, 0x00, 0x00


//--------------------- .nv.info._Z21generate_output_imageP5PointS0_S0_ii --------------------------
	.section	.nv.info._Z21generate_output_imageP5PointS0_S0_ii,"",@"SHT_CUDA_INFO"
	.sectionflags	@""
	.align	4


	//----- nvinfo : EIATTR_CUDA_API_VERSION
	.align		4
        /*0000*/ 	.byte	0x04, 0x37
        /*0002*/ 	.short	(.L_21 - .L_20)
.L_20:
        /*0004*/ 	.word	0x00000082


	//----- nvinfo : EIATTR_KPARAM_INFO
	.align		4
.L_21:
        /*0008*/ 	.byte	0x04, 0x17
        /*000a*/ 	.short	(.L_23 - .L_22)
.L_22:
        /*000c*/ 	.word	0x00000000
        /*0010*/ 	.short	0x0004
        /*0012*/ 	.short	0x001c
        /*0014*/ 	.byte	0x00, 0xf0, 0x11, 0x00


	//----- nvinfo : EIATTR_KPARAM_INFO
	.align		4
.L_23:
        /*0018*/ 	.byte	0x04, 0x17
        /*001a*/ 	.short	(.L_25 - .L_24)
.L_24:
        /*001c*/ 	.word	0x00000000
        /*0020*/ 	.short	0x0003
        /*0022*/ 	.short	0x0018
        /*0024*/ 	.byte	0x00, 0xf0, 0x11, 0x00


	//----- nvinfo : EIATTR_KPARAM_INFO
	.align		4
.L_25:
        /*0028*/ 	.byte	0x04, 0x17
        /*002a*/ 	.short	(.L_27 - .L_26)
.L_26:
        /*002c*/ 	.word	0x00000000
        /*0030*/ 	.short	0x0002
        /*0032*/ 	.short	0x0010
        /*0034*/ 	.byte	0x00, 0xf5, 0x21, 0x00


	//----- nvinfo : EIATTR_KPARAM_INFO
	.align		4
.L_27:
        /*0038*/ 	.byte	0x04, 0x17
        /*003a*/ 	.short	(.L_29 - .L_28)
.L_28:
        /*003c*/ 	.word	0x00000000
        /*0040*/ 	.short	0x0001
        /*0042*/ 	.short	0x0008
        /*0044*/ 	.byte	0x00, 0xf5, 0x21, 0x00


	//----- nvinfo : EIATTR_KPARAM_INFO
	.align		4
.L_29:
        /*0048*/ 	.byte	0x04, 0x17
        /*004a*/ 	.short	(.L_31 - .L_30)
.L_30:
        /*004c*/ 	.word	0x00000000
        /*0050*/ 	.short	0x0000
        /*0052*/ 	.short	0x0000
        /*0054*/ 	.byte	0x00, 0xf5, 0x21, 0x00


	//----- nvinfo : EIATTR_SPARSE_MMA_MASK
	.align		4
.L_31:
        /*0058*/ 	.byte	0x03, 0x50
        /*005a*/ 	.short	0x0000


	//----- nvinfo : EIATTR_MAXREG_COUNT
	.align		4
        /*005c*/ 	.byte	0x03, 0x1b
        /*005e*/ 	.short	0x00ff


	//----- nvinfo : EIATTR_NUM_BARRIERS
	.align		4
        /*0060*/ 	.byte	0x02, 0x4c
        /*0062*/ 	.byte	0x01
	.zero		1


	//----- nvinfo : EIATTR_MERCURY_ISA_VERSION
	.align		4
        /*0064*/ 	.byte	0x03, 0x5f
        /*0066*/ 	.short	0x0101


	//----- nvinfo : EIATTR_VRC_CTA_INIT_COUNT
	.align		4
        /*0068*/ 	.byte	0x02, 0x4a
	.zero		1
	.zero		1


	//----- nvinfo : EIATTR_EXIT_INSTR_OFFSETS
	.align		4
        /*006c*/ 	.byte	0x04, 0x1c
        /*006e*/ 	.short	(.L_33 - .L_32)


	//   ....[0]....
.L_32:
        /*0070*/ 	.word	0x000000d0


	//   ....[1]....
        /*0074*/ 	.word	0x00000760


	//----- nvinfo : EIATTR_CBANK_PARAM_SIZE
	.align		4
.L_33:
        /*0078*/ 	.byte	0x03, 0x19
        /*007a*/ 	.short	0x0020


	//----- nvinfo : EIATTR_PARAM_CBANK
	.align		4
        /*007c*/ 	.byte	0x04, 0x0a
        /*007e*/ 	.short	(.L_35 - .L_34)
	.align		4
.L_34:
        /*0080*/ 	.word	index@(.nv.constant0._Z21generate_output_imageP5PointS0_S0_ii)
        /*0084*/ 	.short	0x0380
        /*0086*/ 	.short	0x0020


	//----- nvinfo : EIATTR_SW_WAR
	.align		4
.L_35:
        /*0088*/ 	.byte	0x04, 0x36
        /*008a*/ 	.short	(.L_37 - .L_36)
.L_36:
        /*008c*/ 	.word	0x00000008
.L_37:


//--------------------- .nv.info._Z16update_centroidsP5PointS0_Pi --------------------------
	.section	.nv.info._Z16update_centroidsP5PointS0_Pi,"",@"SHT_CUDA_INFO"
	.sectionflags	@""
	.align	4


	//----- nvinfo : EIATTR_CUDA_API_VERSION
	.align		4
        /*0000*/ 	.byte	0x04, 0x37
        /*0002*/ 	.short	(.L_39 - .L_38)
.L_38:
        /*0004*/ 	.word	0x00000082


	//----- nvinfo : EIATTR_KPARAM_INFO
	.align		4
.L_39:
        /*0008*/ 	.byte	0x04, 0x17
        /*000a*/ 	.short	(.L_41 - .L_40)
.L_40:
        /*000c*/ 	.word	0x00000000
        /*0010*/ 	.short	0x0002
        /*0012*/ 	.short	0x0010
        /*0014*/ 	.byte	0x00, 0xf5, 0x21, 0x00


	//----- nvinfo : EIATTR_KPARAM_INFO
	.align		4
.L_41:
        /*0018*/ 	.byte	0x04, 0x17
        /*001a*/ 	.short	(.L_43 - .L_42)
.L_42:
        /*001c*/ 	.word	0x00000000
        /*0020*/ 	.short	0x0001
        /*0022*/ 	.short	0x0008
        /*0024*/ 	.byte	0x00, 0xf5, 0x21, 0x00


	//----- nvinfo : EIATTR_KPARAM_INFO
	.align		4
.L_43:
        /*0028*/ 	.byte	0x04, 0x17
        /*002a*/ 	.short	(.L_45 - .L_44)
.L_44:
        /*002c*/ 	.word	0x00000000
        /*0030*/ 	.short	0x0000
        /*0032*/ 	.short	0x0000
        /*0034*/ 	.byte	0x00, 0xf5, 0x21, 0x00


	//----- nvinfo : EIATTR_SPARSE_MMA_MASK
	.align		4
.L_45:
        /*0038*/ 	.byte	0x03, 0x50
        /*003a*/ 	.short	0x0000


	//----- nvinfo : EIATTR_MAXREG_COUNT
	.align		4
        /*003c*/ 	.byte	0x03, 0x1b
        /*003e*/ 	.short	0x00ff


	//----- nvinfo : EIATTR_MERCURY_ISA_VERSION
	.align		4
        /*0040*/ 	.byte	0x03, 0x5f
        /*0042*/ 	.short	0x0101


	//----- nvinfo : EIATTR_VRC_CTA_INIT_COUNT
	.align		4
        /*0044*/ 	.byte	0x02, 0x4a
	.zero		1
	.zero		1


	//----- nvinfo : EIATTR_EXIT_INSTR_OFFSETS
	.align		4
        /*0048*/ 	.byte	0x04, 0x1c
        /*004a*/ 	.short	(.L_47 - .L_46)


	//   ....[0]....
.L_46:
        /*004c*/ 	.word	0x00000030


	//   ....[1]....
        /*0050*/ 	.word	0x00000090


	//   ....[2]....
        /*0054*/ 	.word	0x000003e0


	//----- nvinfo : EIATTR_CRS_STACK_SIZE
	.align		4
.L_47:
        /*0058*/ 	.byte	0x04, 0x1e
        /*005a*/ 	.short	(.L_49 - .L_48)
.L_48:
        /*005c*/ 	.word	0x00000000


	//----- nvinfo : EIATTR_CBANK_PARAM_SIZE
	.align		4
.L_49:
        /*0060*/ 	.byte	0x03, 0x19
        /*0062*/ 	.short	0x0018


	//----- nvinfo : EIATTR_PARAM_CBANK
	.align		4
        /*0064*/ 	.byte	0x04, 0x0a
        /*0066*/ 	.short	(.L_51 - .L_50)
	.align		4
.L_50:
        /*0068*/ 	.word	index@(.nv.constant0._Z16update_centroidsP5PointS0_Pi)
        /*006c*/ 	.short	0x0380
        /*006e*/ 	.short	0x0018


	//----- nvinfo : EIATTR_SW_WAR
	.align		4
.L_51:
        /*0070*/ 	.byte	0x04, 0x36
        /*0072*/ 	.short	(.L_53 - .L_52)
.L_52:
        /*0074*/ 	.word	0x00000008
.L_53:


//--------------------- .nv.info._Z10k_means_v2P5PointS0_PiS0_ii --------------------------
	.section	.nv.info._Z10k_means_v2P5PointS0_PiS0_ii,"",@"SHT_CUDA_INFO"
	.sectionflags	@""
	.align	4


	//----- nvinfo : EIATTR_CUDA_API_VERSION
	.align		4
        /*0000*/ 	.byte	0x04, 0x37
        /*0002*/ 	.short	(.L_55 - .L_54)
.L_54:
        /*0004*/ 	.word	0x00000082


	//----- nvinfo : EIATTR_KPARAM_INFO
	.align		4
.L_55:
        /*0008*/ 	.byte	0x04, 0x17
        /*000a*/ 	.short	(.L_57 - .L_56)
.L_56:
        /*000c*/ 	.word	0x00000000
        /*0010*/ 	.short	0x0005
        /*0012*/ 	.short	0x0024
        /*0014*/ 	.byte	0x00, 0xf0, 0x11, 0x00


	//----- nvinfo : EIATTR_KPARAM_INFO
	.align		4
.L_57:
        /*0018*/ 	.byte	0x04, 0x17
        /*001a*/ 	.short	(.L_59 - .L_58)
.L_58:
        /*001c*/ 	.word	0x00000000
        /*0020*/ 	.short	0x0004
        /*0022*/ 	.short	0x0020
        /*0024*/ 	.byte	0x00, 0xf0, 0x11, 0x00


	//----- nvinfo : EIATTR_KPARAM_INFO
	.align		4
.L_59:
        /*0028*/ 	.byte	0x04, 0x17
        /*002a*/ 	.short	(.L_61 - .L_60)
.L_60:
        /*002c*/ 	.word	0x00000000
        /*0030*/ 	.short	0x0003
        /*0032*/ 	.short	0x0018
        /*0034*/ 	.byte	0x00, 0xf5, 0x21, 0x00


	//----- nvinfo : EIATTR_KPARAM_INFO
	.align		4
.L_61:
        /*0038*/ 	.byte	0x04, 0x17
        /*003a*/ 	.short	(.L_63 - .L_62)
.L_62:
        /*003c*/ 	.word	0x00000000
        /*0040*/ 	.short	0x0002
        /*0042*/ 	.short	0x0010
        /*0044*/ 	.byte	0x00, 0xf5, 0x21, 0x00


	//----- nvinfo : EIATTR_KPARAM_INFO
	.align		4
.L_63:
        /*0048*/ 	.byte	0x04, 0x17
        /*004a*/ 	.short	(.L_65 - .L_64)
.L_64:
        /*004c*/ 	.word	0x00000000
        /*0050*/ 	.short	0x0001
        /*0052*/ 	.short	0x0008
        /*0054*/ 	.byte	0x00, 0xf5, 0x21, 0x00


	//----- nvinfo : EIATTR_KPARAM_INFO
	.align		4
.L_65:
        /*0058*/ 	.byte	0x04, 0x17
        /*005a*/ 	.short	(.L_67 - .L_66)
.L_66:
        /*005c*/ 	.word	0x00000000
        /*0060*/ 	.short	0x0000
        /*0062*/ 	.short	0x0000
        /*0064*/ 	.byte	0x00, 0xf5, 0x21, 0x00


	//----- nvinfo : EIATTR_SPARSE_MMA_MASK
	.align		4
.L_67:
        /*0068*/ 	.byte	0x03, 0x50
        /*006a*/ 	.short	0x0000


	//----- nvinfo : EIATTR_MAXREG_COUNT
	.align		4
        /*006c*/ 	.byte	0x03, 0x1b
        /*006e*/ 	.short	0x00ff


	//----- nvinfo : EIATTR_NUM_BARRIERS
	.align		4
        /*0070*/ 	.byte	0x02, 0x4c
        /*0072*/ 	.byte	0x01
	.zero		1


	//----- nvinfo : EIATTR_MERCURY_ISA_VERSION
	.align		4
        /*0074*/ 	.byte	0x03, 0x5f
        /*0076*/ 	.short	0x0101


	//----- nvinfo : EIATTR_UNUSED_LOAD_BYTE_OFFSET
	.align		4
        /*0078*/ 	.byte	0x04, 0x44
        /*007a*/ 	.short	(.L_69 - .L_68)


	//   ....[0]....
.L_68:
        /*007c*/ 	.word	0x00000af0
        /*0080*/ 	.word	0x00000fff


	//   ....[1]....
        /*0084*/ 	.word	0x00000d20
        /*0088*/ 	.word	0x0000fff0


	//   ....[2]....
        /*008c*/ 	.word	0x00000d80
        /*0090*/ 	.word	0x00000fff


	//   ....[3]....
        /*0094*/ 	.word	0x00000ec0
        /*0098*/ 	.word	0x0000fff0


	//----- nvinfo : EIATTR_VRC_CTA_INIT_COUNT
	.align		4
.L_69:
        /*009c*/ 	.byte	0x02, 0x4a
	.zero		1
	.zero		1


	//----- nvinfo : EIATTR_EXIT_INSTR_OFFSETS
	.align		4
        /*00a0*/ 	.byte	0x04, 0x1c
        /*00a2*/ 	.short	(.L_71 - .L_70)


	//   ....[0]....
.L_70:
        /*00a4*/ 	.word	0x00000a20


	//   ....[1]....
        /*00a8*/ 	.word	0x00000eb0


	//   ....[2]....
        /*00ac*/ 	.word	0x00000f10


	//----- nvinfo : EIATTR_CRS_STACK_SIZE
	.align		4
.L_71:
        /*00b0*/ 	.byte	0x04, 0x1e
        /*00b2*/ 	.short	(.L_73 - .L_72)
.L_72:
        /*00b4*/ 	.word	0x00000000


	//----- nvinfo : EIATTR_CBANK_PARAM_SIZE
	.align		4
.L_73:
        /*00b8*/ 	.byte	0x03, 0x19
        /*00ba*/ 	.short	0x0028


	//----- nvinfo : EIATTR_PARAM_CBANK
	.align		4
        /*00bc*/ 	.byte	0x04, 0x0a
        /*00be*/ 	.short	(.L_75 - .L_74)
	.align		4
.L_74:
        /*00c0*/ 	.word	index@(.nv.constant0._Z10k_means_v2P5PointS0_PiS0_ii)
        /*00c4*/ 	.short	0x0380
        /*00c6*/ 	.short	0x0028


	//----- nvinfo : EIATTR_SW_WAR
	.align		4
.L_75:
        /*00c8*/ 	.byte	0x04, 0x36
        /*00ca*/ 	.short	(.L_77 - .L_76)
.L_76:
        /*00cc*/ 	.word	0x00000008
.L_77:


//--------------------- .nv.callgraph             --------------------------
	.section	.nv.callgraph,"",@"SHT_CUDA_CALLGRAPH"
	.align	4
	.sectionentsize	8
	.align		4
        /*0000*/ 	.word	0x00000000
	.align		4
        /*0004*/ 	.word	0xffffffff
	.align		4
        /*0008*/ 	.word	0x00000000
	.align		4
        /*000c*/ 	.word	0xfffffffe
	.align		4
        /*0010*/ 	.word	0x00000000
	.align		4
        /*0014*/ 	.word	0xfffffffd
	.align		4
        /*0018*/ 	.word	0x00000000
	.align		4
        /*001c*/ 	.word	0xfffffffc


//--------------------- .text._Z21generate_output_imageP5PointS0_S0_ii --------------------------
	.section	.text._Z21generate_output_imageP5PointS0_S0_ii,"ax",@progbits
	.align	128
        .global         _Z21generate_output_imageP5PointS0_S0_ii
        .type           _Z21generate_output_imageP5PointS0_S0_ii,@function
        .size           _Z21generate_output_imageP5PointS0_S0_ii,(.L_x_38 - _Z21generate_output_imageP5PointS0_S0_ii)
        .other          _Z21generate_output_imageP5PointS0_S0_ii,@"STO_CUDA_ENTRY STV_DEFAULT"
_Z21generate_output_imageP5PointS0_S0_ii:
.text._Z21generate_output_imageP5PointS0_S0_ii:
[----:B------:R-:W-:Y:S01]  /*0000*/  LDC R1, c[0x0][0x37c] ;  /* 0x0000df00ff017b82 */ /* 0x000fe20000000800 */
[----:B------:R-:W0:Y:S07]  /*0010*/  S2R R5, SR_TID.X ;  /* 0x0000000000057919 */ /* 0x000e2e0000002100 */
[----:B------:R-:W0:Y:S01]  /*0020*/  LDC R2, c[0x0][0x360] ;  /* 0x0000d800ff027b82 */ /* 0x000e220000000800 */
[----:B------:R-:W1:Y:S01]  /*0030*/  LDCU.64 UR6, c[0x0][0x398] ;  /* 0x00007300ff0677ac */ /* 0x000e620008000a00 */
[----:B------:R-:W2:Y:S06]  /*0040*/  S2R R4, SR_TID.Y ;  /* 0x0000000000047919 */ /* 0x000eac0000002200 */
[----:B------:R-:W0:Y:S08]  /*0050*/  S2UR UR4, SR_CTAID.X ;  /* 0x00000000000479c3 */ /* 0x000e300000002500 */
[----:B------:R-:W2:Y:S08]  /*0060*/  S2UR UR5, SR_CTAID.Y ;  /* 0x00000000000579c3 */ /* 0x000eb00000002600 */
[----:B------:R-:W2:Y:S01]  /*0070*/  LDC R3, c[0x0][0x364] ;  /* 0x0000d900ff037b82 */ /* 0x000ea20000000800 */
[----:B0-----:R-:W-:-:S02]  /*0080*/  IMAD R0, R2, UR4, R5 ;  /* 0x0000000402007c24 */ /* 0x001fc4000f8e0205 */
[----:B--2---:R-:W-:-:S04]  /*0090*/  IMAD R3, R3, UR5, R4 ;  /* 0x0000000503037c24 */ /* 0x004fc8000f8e0204 */
[----:B-1----:R-:W-:Y:S02]  /*00a0*/  IMAD R0, R3, UR7, R0 ;  /* 0x0000000703007c24 */ /* 0x002fe4000f8e0200 */
[----:B------:R-:W-:-:S03]  /*00b0*/  IMAD R3, R2, R4, R5 ;  /* 0x0000000402037224 */ /* 0x000fc600078e0205 */
[----:B------:R-:W-:-:S13]  /*00c0*/  ISETP.GE.AND P0, PT, R0, UR6, PT ;  /* 0x0000000600007c0c */ /* 0x000fda000bf06270 */
[----:B------:R-:W-:Y:S05]  /*00d0*/  @P0 EXIT ;  /* 0x000000000000094d */ /* 0x000fea0003800000 */
[C---:B------:R-:W-:Y:S01]  /*00e0*/  ISETP.GT.U32.AND P0, PT, R3.reuse, 0x7, PT ;  /* 0x000000070300780c */ /* 0x040fe20003f04070 */
[----:B------:R-:W0:Y:S01]  /*00f0*/  LDCU.64 UR4, c[0x0][0x358] ;  /* 0x00006b00ff0477ac */ /* 0x000e220008000a00 */
[----:B------:R-:W1:Y:S01]  /*0100*/  S2R R7, SR_CgaCtaId ;  /* 0x0000000000077919 */ /* 0x000e620000008800 */
[----:B------:R-:W2:Y:S10]  /*0110*/  LDC.64 R26, c[0x0][0x388] ;  /* 0x0000e200ff1a7b82 */ /* 0x000eb40000000a00 */
[----:B------:R-:W3:Y:S02]  /*0120*/  @!P0 LDC.64 R4, c[0x0][0x390] ;  /* 0x0000e400ff048b82 */ /* 0x000ee40000000a00 */
[----:B---3--:R-:W-:-:S05]  /*0130*/  @!P0 IMAD.WIDE.U32 R4, R3, 0xc, R4 ;  /* 0x0000000c03048825 */ /* 0x008fca00078e0004 */
[----:B0-----:R-:W3:Y:S04]  /*0140*/  @!P0 LDG.E R13, desc[UR4][R4.64] ;  /* 0x00000004040d8981 */ /* 0x001ee8000c1e1900 */
[----:B------:R-:W4:Y:S04]  /*0150*/  @!P0 LDG.E R15, desc[UR4][R4.64+0x4] ;  /* 0x00000404040f8981 */ /* 0x000f28000c1e1900 */
[----:B------:R-:W5:Y:S01]  /*0160*/  @!P0 LDG.E R29, desc[UR4][R4.64+0x8] ;  /* 0x00000804041d8981 */ /* 0x000f62000c1e1900 */
[----:B------:R-:W-:Y:S01]  /*0170*/  MOV R2, 0x400 ;  /* 0x0000040000027802 */ /* 0x000fe20000000f00 */
[----:B--2---:R-:W-:-:S03]  /*0180*/  IMAD.WIDE R26, R0, 0xc, R26 ;  /* 0x0000000c001a7825 */ /* 0x004fc600078e021a */
[----:B-1----:R-:W-:-:S05]  /*0190*/  LEA R2, R7, R2, 0x18 ;  /* 0x0000000207027211 */ /* 0x002fca00078ec0ff */
[----:B------:R-:W-:-:S05]  /*01a0*/  @!P0 IMAD R12, R3, 0xc, R2 ;  /* 0x0000000c030c8824 */ /* 0x000fca00078e0202 */
[----:B---3--:R-:W-:Y:S04]  /*01b0*/  @!P0 STS [R12], R13 ;  /* 0x0000000d0c008388 */ /* 0x008fe80000000800 */
[----:B----4-:R-:W-:Y:S04]  /*01c0*/  @!P0 STS [R12+0x4], R15 ;  /* 0x0000040f0c008388 */ /* 0x010fe80000000800 */
[----:B-----5:R-:W-:Y:S01]  /*01d0*/  @!P0 STS [R12+0x8], R29 ;  /* 0x0000081d0c008388 */ /* 0x020fe20000000800 */
[----:B------:R-:W-:Y:S06]  /*01e0*/  BAR.SYNC.DEFER_BLOCKING 0x0 ;  /* 0x0000000000007b1d */ /* 0x000fec0000010000 */
[----:B------:R-:W2:Y:S04]  /*01f0*/  LDG.E R25, desc[UR4][R26.64+0x4] ;  /* 0x000004041a197981 */ /* 0x000ea8000c1e1900 */
[----:B------:R-:W3:Y:S04]  /*0200*/  LDG.E R24, desc[UR4][R26.64] ;  /* 0x000000041a187981 */ /* 0x000ee8000c1e1900 */
[----:B------:R-:W4:Y:S04]  /*0210*/  LDG.E R3, desc[UR4][R26.64+0x8] ;  /* 0x000008041a037981 */ /* 0x000f28000c1e1900 */
[----:B------:R-:W2:Y:S04]  /*0220*/  LDS.128 R16, [R2] ;  /* 0x0000000002107984 */ /* 0x000ea80000000c00 */
[----:B------:R-:W0:Y:S04]  /*0230*/  LDS.128 R20, [R2+0x10] ;  /* 0x0000100002147984 */ /* 0x000e280000000c00 */
[----:B------:R-:W1:Y:S04]  /*0240*/  LDS.128 R4, [R2+0x20] ;  /* 0x0000200002047984 */ /* 0x000e680000000c00 */
[----:B------:R-:W5:Y:S04]  /*0250*/  LDS.128 R8, [R2+0x30] ;  /* 0x0000300002087984 */ /* 0x000f680000000c00 */
[----:B------:R-:W5:Y:S01]  /*0260*/  LDS.128 R12, [R2+0x40] ;  /* 0x00004000020c7984 */ /* 0x000f620000000c00 */
[C---:B--2---:R-:W-:Y:S01]  /*0270*/  FADD R17, R25.reuse, -R17 ;  /* 0x8000001119117221 */ /* 0x044fe20000000000 */
[C---:B0-----:R-:W-:Y:S01]  /*0280*/  FADD R20, R25.reuse, -R20 ;  /* 0x8000001419147221 */ /* 0x041fe20000000000 */
[C---:B------:R-:W-:Y:S01]  /*0290*/  FADD R23, R25.reuse, -R23 ;  /* 0x8000001719177221 */ /* 0x040fe20000000000 */
[----:B-1----:R-:W-:Y:S01]  /*02a0*/  FADD R6, R25, -R6 ;  /* 0x8000000619067221 */ /* 0x002fe20000000000 */
[C---:B---3--:R-:W-:Y:S01]  /*02b0*/  FADD R16, R24.reuse, -R16 ;  /* 0x8000001018107221 */ /* 0x048fe20000000000 */
[----:B------:R-:W-:Y:S01]  /*02c0*/  FMUL R17, R17, R17 ;  /* 0x0000001111117220 */ /* 0x000fe20000400000 */
[C---:B------:R-:W-:Y:S01]  /*02d0*/  FADD R19, R24.reuse, -R19 ;  /* 0x8000001318137221 */ /* 0x040fe20000000000 */
[----:B------:R-:W-:Y:S01]  /*02e0*/  FADD R22, R24, -R22 ;  /* 0x8000001618167221 */ /* 0x000fe20000000000 */
[----:B------:R-:W-:Y:S01]  /*02f0*/  FMUL R23, R23, R23 ;  /* 0x0000001717177220 */ /* 0x000fe20000400000 */
[----:B------:R-:W-:Y:S01]  /*0300*/  FFMA R16, R16, R16, R17 ;  /* 0x0000001010107223 */ /* 0x000fe20000000011 */
[C---:B----4-:R-:W-:Y:S01]  /*0310*/  FADD R17, R3.reuse, -R18 ;  /* 0x8000001203117221 */ /* 0x050fe20000000000 */
[----:B------:R-:W-:Y:S01]  /*0320*/  FMUL R18, R20, R20 ;  /* 0x0000001414127220 */ /* 0x000fe20000400000 */
[----:B------:R-:W-:Y:S01]  /*0330*/  FADD R20, R3, -R21 ;  /* 0x8000001503147221 */ /* 0x000fe20000000000 */
[----:B------:R-:W-:Y:S01]  /*0340*/  FFMA R23, R22, R22, R23 ;  /* 0x0000001616177223 */ /* 0x000fe20000000017 */
[----:B------:R-:W-:Y:S01]  /*0350*/  FFMA R21, R17, R17, R16 ;  /* 0x0000001111157223 */ /* 0x000fe20000000010 */
[----:B------:R-:W-:Y:S01]  /*0360*/  FFMA R19, R19, R19, R18 ;  /* 0x0000001313137223 */ /* 0x000fe20000000012 */
[----:B------:R-:W-:Y:S01]  /*0370*/  FADD R4, R3, -R4 ;  /* 0x8000000403047221 */ /* 0x000fe20000000000 */
[----:B------:R-:W-:Y:S01]  /*0380*/  FADD R5, R24, -R5 ;  /* 0x8000000518057221 */ /* 0x000fe20000000000 */
[----:B------:R-:W-:Y:S01]  /*0390*/  FMUL R6, R6, R6 ;  /* 0x0000000606067220 */ /* 0x000fe20000400000 */
[----:B------:R-:W-:Y:S01]  /*03a0*/  FFMA R20, R20, R20, R19 ;  /* 0x0000001414147223 */ /* 0x000fe20000000013 */
[----:B------:R-:W-:Y:S01]  /*03b0*/  FMNMX R21, R21, 1.00000001504746621988e+30, PT ;  /* 0x7149f2ca15157809 */ /* 0x000fe20003800000 */
[----:B------:R-:W0:Y:S01]  /*03c0*/  LDS.128 R16, [R2+0x50] ;  /* 0x0000500002107984 */ /* 0x000e220000000c00 */
[----:B------:R-:W-:Y:S01]  /*03d0*/  FFMA R4, R4, R4, R23 ;  /* 0x0000000404047223 */ /* 0x000fe20000000017 */
[----:B------:R-:W-:Y:S01]  /*03e0*/  FADD R7, R3, -R7 ;  /* 0x8000000703077221 */ /* 0x000fe20000000000 */
[----:B------:R-:W-:Y:S01]  /*03f0*/  FSETP.GT.AND P2, PT, R21, R20, PT ;  /* 0x000000141500720b */ /* 0x000fe20003f44000 */
[----:B------:R-:W-:Y:S01]  /*0400*/  FFMA R6, R5, R5, R6 ;  /* 0x0000000505067223 */ /* 0x000fe20000000006 */
[----:B-----5:R-:W-:Y:S01]  /*0410*/  FADD R9, R25, -R9 ;  /* 0x8000000919097221 */ /* 0x020fe20000000000 */
[----:B------:R-:W-:Y:S01]  /*0420*/  FADD R8, R24, -R8 ;  /* 0x8000000818087221 */ /* 0x000fe20000000000 */
[----:B------:R-:W-:Y:S01]  /*0430*/  FSEL R21, R20, R21, P2 ;  /* 0x0000001514157208 */ /* 0x000fe20001000000 */
[----:B------:R-:W-:Y:S01]  /*0440*/  FFMA R7, R7, R7, R6 ;  /* 0x0000000707077223 */ /* 0x000fe20000000006 */
[----:B------:R-:W-:Y:S01]  /*0450*/  FMUL R9, R9, R9 ;  /* 0x0000000909097220 */ /* 0x000fe20000400000 */
[----:B------:R-:W-:Y:S01]  /*0460*/  FADD R10, R3, -R10 ;  /* 0x8000000a030a7221 */ /* 0x000fe20000000000 */
[----:B------:R-:W-:Y:S01]  /*0470*/  FSETP.GT.AND P3, PT, R21, R4, PT ;  /* 0x000000041500720b */ /* 0x000fe20003f64000 */
[----:B------:R-:W-:Y:S01]  /*0480*/  FADD R12, R25, -R12 ;  /* 0x8000000c190c7221 */ /* 0x000fe20000000000 */
[----:B------:R-:W-:Y:S01]  /*0490*/  FFMA R9, R8, R8, R9 ;  /* 0x0000000808097223 */ /* 0x000fe20000000009 */
[----:B------:R-:W-:Y:S01]  /*04a0*/  FADD R11, R24, -R11 ;  /* 0x8000000b180b7221 */ /* 0x000fe20000000000 */
[----:B------:R-:W-:Y:S01]  /*04b0*/  FSEL R4, R4, R21, P3 ;  /* 0x0000001504047208 */ /* 0x000fe20001800000 */
[----:B------:R-:W-:Y:S01]  /*04c0*/  FMUL R12, R12, R12 ;  /* 0x0000000c0c0c7220 */ /* 0x000fe20000400000 */
[----:B------:R-:W-:Y:S01]  /*04d0*/  FFMA R9, R10, R10, R9 ;  /* 0x0000000a0a097223 */ /* 0x000fe20000000009 */
[----:B------:R-:W-:Y:S01]  /*04e0*/  FADD R13, R3, -R13 ;  /* 0x8000000d030d7221 */ /* 0x000fe20000000000 */
[----:B------:R-:W-:Y:S01]  /*04f0*/  FSETP.GT.AND P1, PT, R4, R7, PT ;  /* 0x000000070400720b */ /* 0x000fe20003f24000 */
[----:B------:R-:W-:Y:S01]  /*0500*/  FADD R15, R25, -R15 ;  /* 0x8000000f190f7221 */ /* 0x000fe20000000000 */
[----:B------:R-:W-:Y:S01]  /*0510*/  FFMA R12, R11, R11, R12 ;  /* 0x0000000b0b0c7223 */ /* 0x000fe2000000000c */
[----:B------:R-:W-:Y:S01]  /*0520*/  FADD R14, R24, -R14 ;  /* 0x8000000e180e7221 */ /* 0x000fe20000000000 */
[----:B------:R-:W-:Y:S01]  /*0530*/  FSEL R4, R7, R4, P1 ;  /* 0x0000000407047208 */ /* 0x000fe20000800000 */
[----:B------:R-:W-:Y:S01]  /*0540*/  FMUL R15, R15, R15 ;  /* 0x0000000f0f0f7220 */ /* 0x000fe20000400000 */
[----:B------:R-:W-:-:S02]  /*0550*/  FFMA R12, R13, R13, R12 ;  /* 0x0000000d0d0c7223 */ /* 0x000fc4000000000c */
[----:B------:R-:W-:Y:S01]  /*0560*/  FSETP.GT.AND P0, PT, R4, R9, PT ;  /* 0x000000090400720b */ /* 0x000fe20003f04000 */
[----:B------:R-:W-:-:S03]  /*0570*/  FFMA R15, R14, R14, R15 ;  /* 0x0000000e0e0f7223 */ /* 0x000fc6000000000f */
[----:B------:R-:W-:Y:S02]  /*0580*/  FSEL R9, R9, R4, P0 ;  /* 0x0000000409097208 */ /* 0x000fe40000000000 */
[----:B------:R-:W-:Y:S02]  /*0590*/  SEL R4, RZ, 0x1, !P2 ;  /* 0x00000001ff047807 */ /* 0x000fe40005000000 */
[----:B------:R-:W-:Y:S02]  /*05a0*/  FSETP.GT.AND P2, PT, R9, R12, PT ;  /* 0x0000000c0900720b */ /* 0x000fe40003f44000 */
[----:B------:R-:W-:Y:S02]  /*05b0*/  SEL R4, R4, 0x2, !P3 ;  /* 0x0000000204047807 */ /* 0x000fe40005800000 */
[----:B------:R-:W-:Y:S01]  /*05c0*/  FSEL R9, R12, R9, P2 ;  /* 0x000000090c097208 */ /* 0x000fe20001000000 */
[----:B0-----:R-:W-:Y:S01]  /*05d0*/  FADD R16, R3, -R16 ;  /* 0x8000001003107221 */ /* 0x001fe20000000000 */
[----:B------:R-:W-:Y:S01]  /*05e0*/  FADD R18, R25, -R18 ;  /* 0x8000001219127221 */ /* 0x000fe20000000000 */
[----:B------:R-:W-:Y:S01]  /*05f0*/  FADD R17, R24, -R17 ;  /* 0x8000001118117221 */ /* 0x000fe20000000000 */
[----:B------:R-:W-:Y:S01]  /*0600*/  SEL R4, R4, 0x3, !P1 ;  /* 0x0000000304047807 */ /* 0x000fe20004800000 */
[----:B------:R-:W-:Y:S01]  /*0610*/  FFMA R16, R16, R16, R15 ;  /* 0x0000001010107223 */ /* 0x000fe2000000000f */
[----:B------:R-:W-:Y:S01]  /*0620*/  FMUL R18, R18, R18 ;  /* 0x0000001212127220 */ /* 0x000fe20000400000 */
[----:B------:R-:W-:Y:S01]  /*0630*/  FADD R19, R3, -R19 ;  /* 0x8000001303137221 */ /* 0x000fe20000000000 */
[----:B------:R-:W-:-:S02]  /*0640*/  SEL R4, R4, 0x4, !P0 ;  /* 0x0000000404047807 */ /* 0x000fc40004000000 */
[----:B------:R-:W-:Y:S01]  /*0650*/  FFMA R18, R17, R17, R18 ;  /* 0x0000001111127223 */ /* 0x000fe20000000012 */
[----:B------:R-:W-:Y:S02]  /*0660*/  FSETP.GT.AND P0, PT, R9, R16, PT ;  /* 0x000000100900720b */ /* 0x000fe40003f04000 */
[----:B------:R-:W-:Y:S01]  /*0670*/  SEL R4, R4, 0x5, !P2 ;  /* 0x0000000504047807 */ /* 0x000fe20005000000 */
[----:B------:R-:W-:Y:S01]  /*0680*/  FFMA R18, R19, R19, R18 ;  /* 0x0000001313127223 */ /* 0x000fe20000000012 */
[----:B------:R-:W-:Y:S02]  /*0690*/  FSEL R9, R16, R9, P0 ;  /* 0x0000000910097208 */ /* 0x000fe40000000000 */
[----:B------:R-:W-:Y:S02]  /*06a0*/  SEL R4, R4, 0x6, !P0 ;  /* 0x0000000604047807 */ /* 0x000fe40004000000 */
[----:B------:R-:W-:-:S04]  /*06b0*/  FSETP.GT.AND P0, PT, R9, R18, PT ;  /* 0x000000120900720b */ /* 0x000fc80003f04000 */
[----:B------:R-:W-:-:S05]  /*06c0*/  SEL R3, R4, 0x7, !P0 ;  /* 0x0000000704037807 */ /* 0x000fca0004000000 */
[----:B------:R-:W-:Y:S02]  /*06d0*/  IMAD R4, R3, 0xc, R2 ;  /* 0x0000000c03047824 */ /* 0x000fe400078e0202 */
[----:B------:R-:W0:Y:S03]  /*06e0*/  LDC.64 R2, c[0x0][0x380] ;  /* 0x0000e000ff027b82 */ /* 0x000e260000000a00 */
[----:B------:R-:W1:Y:S04]  /*06f0*/  LDS R5, [R4] ;  /* 0x0000000004057984 */ /* 0x000e680000000800 */
[----:B------:R-:W2:Y:S04]  /*0700*/  LDS R7, [R4+0x4] ;  /* 0x0000040004077984 */ /* 0x000ea80000000800 */
[----:B------:R-:W3:Y:S01]  /*0710*/  LDS R9, [R4+0x8] ;  /* 0x0000080004097984 */ /* 0x000ee20000000800 */
[----:B0-----:R-:W-:-:S05]  /*0720*/  IMAD.WIDE R2, R0, 0xc, R2 ;  /* 0x0000000c00027825 */ /* 0x001fca00078e0202 */
[----:B-1----:R-:W-:Y:S04]  /*0730*/  STG.E desc[UR4][R2.64], R5 ;  /* 0x0000000502007986 */ /* 0x002fe8000c101904 */
[----:B--2---:R-:W-:Y:S04]  /*0740*/  STG.E desc[UR4][R2.64+0x4], R7 ;  /* 0x0000040702007986 */ /* 0x004fe8000c101904 */
[----:B---3--:R-:W-:Y:S01]  /*0750*/  STG.E desc[UR4][R2.64+0x8], R9 ;  /* 0x0000080902007986 */ /* 0x008fe2000c101904 */
[----:B------:R-:W-:Y:S05]  /*0760*/  EXIT ;  /* 0x000000000000794d */ /* 0x000fea0003800000 */
.L_x_0:
[----:B------:R-:W-:-:S00]  /*0770*/  BRA `(.L_x_0) ;  /* 0xfffffffc00fc7947 */ /* 0x000fc0000383ffff */
[----:B------:R-:W-:-:S00]  /*0780*/  NOP ;  /* 0x0000000000007918 */ /* 0x000fc00000000000 */
[----:B------:R-:W-:-:S00]  /*0790*/  NOP ;  /* 0x0000000000007918 */ /* 0x000fc00000000000 */
[----:B------:R-:W-:-:S00]  /*07a0*/  NOP ;  /* 0x0000000000007918 */ /* 0x000fc00000000000 */
[----:B------:R-:W-:-:S00]  /*07b0*/  NOP ;  /* 0x0000000000007918 */ /* 0x000fc00000000000 */
[----:B------:R-:W-:-:S00]  /*07c0*/  NOP ;  /* 0x0000000000007918 */ /* 0x000fc00000000000 */
[----:B------:R-:W-:-:S00]  /*07d0*/  NOP ;  /* 0x0000000000007918 */ /* 0x000fc00000000000 */
[----:B------:R-:W-:-:S00]  /*07e0*/  NOP ;  /* 0x0000000000007918 */ /* 0x000fc00000000000 */
[----:B------:R-:W-:-:S00]  /*07f0*/  NOP ;  /* 0x0000000000007918 */ /* 0x000fc00000000000 */
.L_x_38:


//--------------------- .text._Z16update_centroidsP5PointS0_Pi --------------------------
	.section	.text._Z16update_centroidsP5PointS0_Pi,"ax",@progbits
	.align	128
        .global         _Z16update_centroidsP5PointS0_Pi
        .type           _Z16update_centroidsP5PointS0_Pi,@function
        .size           _Z16update_centroidsP5PointS0_Pi,(.L_x_37 - _Z16update_centroidsP5PointS0_Pi)
        .other          _Z16update_centroidsP5PointS0_Pi,@"STO_CUDA_ENTRY STV_DEFAULT"
_Z16update_centroidsP5PointS0_Pi:
.text._Z16update_centroidsP5PointS0_Pi:
[----:B------:R-:W-:Y:S01]  /*0000*/  LDC R1, c[0x0][0x37c] ;  /* 0x0000df00ff017b82 */ /* 0x000fe20000000800 */
[----:B------:R-:W0:Y:S02]  /*0010*/  S2R R8, SR_TID.X ;  /* 0x0000000000087919 */ /* 0x000e240000002100 */
[----:B0-----:R-:W-:-:S13]  /*0020*/  ISETP.GT.U32.AND P0, PT, R8, 0x7, PT ;  /* 0x000000070800780c */ /* 0x001fda0003f04070 */
[----:B------:R-:W-:Y:S05]  /*0030*/  @P0 EXIT ;  /* 0x000000000000094d */ /* 0x000fea0003800000 */
[----:B------:R-:W0:Y:S01]  /*0040*/  LDC.64 R4, c[0x0][0x390] ;  /* 0x0000e400ff047b82 */ /* 0x000e220000000a00 */
[----:B------:R-:W1:Y:S01]  /*0050*/  LDCU.64 UR4, c[0x0][0x358] ;  /* 0x00006b00ff0477ac */ /* 0x000e620008000a00 */
[----:B0-----:R-:W-:-:S05]  /*0060*/  IMAD.WIDE.U32 R4, R8, 0x4, R4 ;  /* 0x0000000408047825 */ /* 0x001fca00078e0004 */
[----:B-1----:R-:W2:Y:S02]  /*0070*/  LDG.E R2, desc[UR4][R4.64] ;  /* 0x0000000404027981 */ /* 0x002ea4000c1e1900 */
[----:B--2---:R-:W-:-:S13]  /*0080*/  ISETP.GE.AND P0, PT, R2, 0x1, PT ;  /* 0x000000010200780c */ /* 0x004fda0003f06270 */
[----:B------:R-:W-:Y:S05]  /*0090*/  @!P0 EXIT ;  /* 0x000000000000894d */ /* 0x000fea0003800000 */
[----:B------:R-:W0:Y:S02]  /*00a0*/  LDC.64 R6, c[0x0][0x388] ;  /* 0x0000e200ff067b82 */ /* 0x000e240000000a00 */
[----:B0-----:R-:W-:-:S05]  /*00b0*/  IMAD.WIDE.U32 R6, R8, 0xc, R6 ;  /* 0x0000000c08067825 */ /* 0x001fca00078e0006 */
[----:B------:R-:W2:Y:S01]  /*00c0*/  LDG.E R0, desc[UR4][R6.64] ;  /* 0x0000000406007981 */ /* 0x000ea2000c1e1900 */
[----:B------:R-:W-:Y:S01]  /*00d0*/  I2FP.F32.U32 R3, R2 ;  /* 0x0000000200037245 */ /* 0x000fe20000201000 */
[----:B------:R-:W-:Y:S03]  /*00e0*/  BSSY.RECONVERGENT B0, `(.L_x_1) ;  /* 0x000000b000007945 */ /* 0x000fe60003800200 */
[----:B------:R-:W0:Y:S02]  /*00f0*/  MUFU.RCP R2, R3 ;  /* 0x0000000300027308 */ /* 0x000e240000001000 */
[----:B0-----:R-:W-:-:S04]  /*0100*/  FFMA R9, -R3, R2, 1 ;  /* 0x3f80000003097423 */ /* 0x001fc80000000102 */
[----:B------:R-:W-:Y:S02]  /*0110*/  FFMA R9, R2, R9, R2 ;  /* 0x0000000902097223 */ /* 0x000fe40000000002 */
[----:B--2---:R-:W0:Y:S02]  /*0120*/  FCHK P0, R0, R3 ;  /* 0x0000000300007302 */ /* 0x004e240000000000 */
[----:B------:R-:W-:-:S04]  /*0130*/  FFMA R2, R0, R9, RZ ;  /* 0x0000000900027223 */ /* 0x000fc800000000ff */
[----:B------:R-:W-:-:S04]  /*0140*/  FFMA R10, -R3, R2, R0 ;  /* 0x00000002030a7223 */ /* 0x000fc80000000100 */
[----:B------:R-:W-:Y:S01]  /*0150*/  FFMA R11, R9, R10, R2 ;  /* 0x0000000a090b7223 */ /* 0x000fe20000000002 */
[----:B0-----:R-:W-:Y:S06]  /*0160*/  @!P0 BRA `(.L_x_2) ;  /* 0x0000000000088947 */ /* 0x001fec0003800000 */
[----:B------:R-:W-:-:S07]  /*0170*/  MOV R2, 0x190 ;  /* 0x0000019000027802 */ /* 0x000fce0000000f00 */
[----:B------:R-:W-:Y:S05]  /*0180*/  CALL.REL.NOINC `($__internal_0_$__cuda_sm3x_div_rn_noftz_f32_slowpath) ;  /* 0x0000000000987944 */ /* 0x000fea0003c00000 */
.L_x_2:
[----:B------:R-:W-:Y:S05]  /*0190*/  BSYNC.RECONVERGENT B0 ;  /* 0x0000000000007941 */ /* 0x000fea0003800200 */
.L_x_1:
[----:B------:R-:W0:Y:S02]  /*01a0*/  LDC.64 R2, c[0x0][0x380] ;  /* 0x0000e000ff027b82 */ /* 0x000e240000000a00 */
[----:B0-----:R-:W-:-:S05]  /*01b0*/  IMAD.WIDE.U32 R8, R8, 0xc, R2 ;  /* 0x0000000c08087825 */ /* 0x001fca00078e0002 */
[----:B------:R0:W-:Y:S04]  /*01c0*/  STG.E desc[UR4][R8.64], R11 ;  /* 0x0000000b08007986 */ /* 0x0001e8000c101904 */
[----:B------:R-:W2:Y:S04]  /*01d0*/  LDG.E R2, desc[UR4][R4.64] ;  /* 0x0000000404027981 */ /* 0x000ea8000c1e1900 */
[----:B------:R-:W3:Y:S01]  /*01e0*/  LDG.E R0, desc[UR4][R6.64+0x4] ;  /* 0x0000040406007981 */ /* 0x000ee2000c1e1900 */
[----:B------:R-:W-:Y:S01]  /*01f0*/  BSSY.RECONVERGENT B0, `(.L_x_3) ;  /* 0x000000d000007945 */ /* 0x000fe20003800200 */
[----:B--2---:R-:W-:-:S04]  /*0200*/  I2FP.F32.S32 R3, R2 ;  /* 0x0000000200037245 */ /* 0x004fc80000201400 */
[----:B------:R-:W1:Y:S08]  /*0210*/  MUFU.RCP R2, R3 ;  /* 0x0000000300027308 */ /* 0x000e700000001000 */
[----:B---3--:R-:W2:Y:S01]  /*0220*/  FCHK P0, R0, R3 ;  /* 0x0000000300007302 */ /* 0x008ea20000000000 */
[----:B-1----:R-:W-:-:S04]  /*0230*/  FFMA R13, -R3, R2, 1 ;  /* 0x3f800000030d7423 */ /* 0x002fc80000000102 */
[----:B------:R-:W-:-:S04]  /*0240*/  FFMA R13, R2, R13, R2 ;  /* 0x0000000d020d7223 */ /* 0x000fc80000000002 */
[----:B------:R-:W-:-:S04]  /*0250*/  FFMA R2, R0, R13, RZ ;  /* 0x0000000d00027223 */ /* 0x000fc800000000ff */
[----:B------:R-:W-:-:S04]  /*0260*/  FFMA R10, -R3, R2, R0 ;  /* 0x00000002030a7223 */ /* 0x000fc80000000100 */
[----:B------:R-:W-:Y:S01]  /*0270*/  FFMA R13, R13, R10, R2 ;  /* 0x0000000a0d0d7223 */ /* 0x000fe20000000002 */
[----:B0-2---:R-:W-:Y:S06]  /*0280*/  @!P0 BRA `(.L_x_4) ;  /* 0x00000000000c8947 */ /* 0x005fec0003800000 */
[----:B------:R-:W-:-:S07]  /*0290*/  MOV R2, 0x2b0 ;  /* 0x000002b000027802 */ /* 0x000fce0000000f00 */
[----:B------:R-:W-:Y:S05]  /*02a0*/  CALL.REL.NOINC `($__internal_0_$__cuda_sm3x_div_rn_noftz_f32_slowpath) ;  /* 0x0000000000507944 */ /* 0x000fea0003c00000 */
[----:B------:R-:W-:-:S07]  /*02b0*/  IMAD.MOV.U32 R13, RZ, RZ, R11 ;  /* 0x000000ffff0d7224 */ /* 0x000fce00078e000b */
.L_x_4:
[----:B------:R-:W-:Y:S05]  /*02c0*/  BSYNC.RECONVERGENT B0 ;  /* 0x0000000000007941 */ /* 0x000fea0003800200 */
.L_x_3:
        /* <DEDUP_REMOVED lines=15> */
.L_x_6:
[----:B------:R-:W-:Y:S05]  /*03c0*/  BSYNC.RECONVERGENT B0 ;  /* 0x0000000000007941 */ /* 0x000fea0003800200 */
.L_x_5:
[----:B------:R-:W-:Y:S01]  /*03d0*/  STG.E desc[UR4][R8.64+0x8], R11 ;  /* 0x0000080b08007986 */ /* 0x000fe2000c101904 */
[----:B------:R-:W-:Y:S05]  /*03e0*/  EXIT ;  /* 0x000000000000794d */ /* 0x000fea0003800000 */
        .weak           $__internal_0_$__cuda_sm3x_div_rn_noftz_f32_slowpath
        .type           $__internal_0_$__cuda_sm3x_div_rn_noftz_f32_slowpath,@function
        .size           $__internal_0_$__cuda_sm3x_div_rn_noftz_f32_slowpath,(.L_x_37 - $__internal_0_$__cuda_sm3x_div_rn_noftz_f32_slowpath)
$__internal_0_$__cuda_sm3x_div_rn_noftz_f32_slowpath:
[----:B------:R-:W-:Y:S01]  /*03f0*/  SHF.R.U32.HI R11, RZ, 0x17, R3 ;  /* 0x00000017ff0b7819 */ /* 0x000fe20000011603 */
[----:B------:R-:W-:Y:S01]  /*0400*/  BSSY.RECONVERGENT B1, `(.L_x_7) ;  /* 0x0000062000017945 */ /* 0x000fe20003800200 */
[----:B------:R-:W-:Y:S02]  /*0410*/  SHF.R.U32.HI R10, RZ, 0x17, R0 ;  /* 0x00000017ff0a7819 */ /* 0x000fe40000011600 */
[----:B------:R-:W-:Y:S02]  /*0420*/  LOP3.LUT R11, R11, 0xff, RZ, 0xc0, !PT ;  /* 0x000000ff0b0b7812 */ /* 0x000fe400078ec0ff */
[----:B------:R-:W-:-:S03]  /*0430*/  LOP3.LUT R14, R10, 0xff, RZ, 0xc0, !PT ;  /* 0x000000ff0a0e7812 */ /* 0x000fc600078ec0ff */
[----:B------:R-:W-:Y:S02]  /*0440*/  VIADD R13, R11, 0xffffffff ;  /* 0xffffffff0b0d7836 */ /* 0x000fe40000000000 */
[----:B------:R-:W-:-:S03]  /*0450*/  VIADD R12, R14, 0xffffffff ;  /* 0xffffffff0e0c7836 */ /* 0x000fc60000000000 */
[----:B------:R-:W-:-:S04]  /*0460*/  ISETP.GT.U32.AND P0, PT, R13, 0xfd, PT ;  /* 0x000000fd0d00780c */ /* 0x000fc80003f04070 */
[----:B------:R-:W-:-:S13]  /*0470*/  ISETP.GT.U32.OR P0, PT, R12, 0xfd, P0 ;  /* 0x000000fd0c00780c */ /* 0x000fda0000704470 */
[----:B------:R-:W-:Y:S01]  /*0480*/  @!P0 IMAD.MOV.U32 R10, RZ, RZ, RZ ;  /* 0x000000ffff0a8224 */ /* 0x000fe200078e00ff */
[----:B------:R-:W-:Y:S06]  /*0490*/  @!P0 BRA `(.L_x_8) ;  /* 0x00000000005c8947 */ /* 0x000fec0003800000 */
[----:B------:R-:W-:Y:S02]  /*04a0*/  FSETP.GTU.FTZ.AND P0, PT, |R0|, +INF , PT ;  /* 0x7f8000000000780b */ /* 0x000fe40003f1c200 */
[----:B------:R-:W-:-:S04]  /*04b0*/  FSETP.GTU.FTZ.AND P1, PT, |R3|, +INF , PT ;  /* 0x7f8000000300780b */ /* 0x000fc80003f3c200 */
[----:B------:R-:W-:-:S13]  /*04c0*/  PLOP3.LUT P0, PT, P0, P1, PT, 0xf8, 0x8f ;  /* 0x00000000008f781c */ /* 0x000fda0000703f70 */
[----:B------:R-:W-:Y:S05]  /*04d0*/  @P0 BRA `(.L_x_9) ;  /* 0x00000004004c0947 */ /* 0x000fea0003800000 */
[----:B------:R-:W-:-:S13]  /*04e0*/  LOP3.LUT P0, RZ, R3, 0x7fffffff, R0, 0xc8, !PT ;  /* 0x7fffffff03ff7812 */ /* 0x000fda000780c800 */
[----:B------:R-:W-:Y:S05]  /*04f0*/  @!P0 BRA `(.L_x_10) ;  /* 0x00000004003c8947 */ /* 0x000fea0003800000 */
[C---:B------:R-:W-:Y:S02]  /*0500*/  FSETP.NEU.FTZ.AND P2, PT, |R0|.reuse, +INF , PT ;  /* 0x7f8000000000780b */ /* 0x040fe40003f5d200 */
[----:B------:R-:W-:Y:S02]  /*0510*/  FSETP.NEU.FTZ.AND P1, PT, |R3|, +INF , PT ;  /* 0x7f8000000300780b */ /* 0x000fe40003f3d200 */
[----:B------:R-:W-:-:S11]  /*0520*/  FSETP.NEU.FTZ.AND P0, PT, |R0|, +INF , PT ;  /* 0x7f8000000000780b */ /* 0x000fd60003f1d200 */
[----:B------:R-:W-:Y:S05]  /*0530*/  @!P1 BRA !P2, `(.L_x_10) ;  /* 0x00000004002c9947 */ /* 0x000fea0005000000 */
[----:B------:R-:W-:-:S04]  /*0540*/  LOP3.LUT P2, RZ, R0, 0x7fffffff, RZ, 0xc0, !PT ;  /* 0x7fffffff00ff7812 */ /* 0x000fc8000784c0ff */
[----:B------:R-:W-:-:S13]  /*0550*/  PLOP3.LUT P1, PT, P1, P2, PT, 0x2f, 0xf2 ;  /* 0x0000000000f2781c */ /* 0x000fda0000f24577 */
[----:B------:R-:W-:Y:S05]  /*0560*/  @P1 BRA `(.L_x_11) ;  /* 0x0000000400181947 */ /* 0x000fea0003800000 */
[----:B------:R-:W-:-:S04]  /*0570*/  LOP3.LUT P1, RZ, R3, 0x7fffffff, RZ, 0xc0, !PT ;  /* 0x7fffffff03ff7812 */ /* 0x000fc8000782c0ff */
[----:B------:R-:W-:-:S13]  /*0580*/  PLOP3.LUT P0, PT, P0, P1, PT, 0x2f, 0xf2 ;  /* 0x0000000000f2781c */ /* 0x000fda0000702577 */
[----:B------:R-:W-:Y:S05]  /*0590*/  @P0 BRA `(.L_x_12) ;  /* 0x0000000400000947 */ /* 0x000fea0003800000 */
[----:B------:R-:W-:Y:S02]  /*05a0*/  ISETP.GE.AND P0, PT, R12, RZ, PT ;  /* 0x000000ff0c00720c */ /* 0x000fe40003f06270 */
[----:B------:R-:W-:-:S11]  /*05b0*/  ISETP.GE.AND P1, PT, R13, RZ, PT ;  /* 0x000000ff0d00720c */ /* 0x000fd60003f26270 */
[----:B------:R-:W-:Y:S02]  /*05c0*/  @P0 IMAD.MOV.U32 R10, RZ, RZ, RZ ;  /* 0x000000ffff0a0224 */ /* 0x000fe400078e00ff */
[----:B------:R-:W-:Y:S01]  /*05d0*/  @!P0 FFMA R0, R0, 1.84467440737095516160e+19, RZ ;  /* 0x5f80000000008823 */ /* 0x000fe200000000ff */
[----:B------:R-:W-:Y:S02]  /*05e0*/  @!P0 IMAD.MOV.U32 R10, RZ, RZ, -0x40 ;  /* 0xffffffc0ff0a8424 */ /* 0x000fe400078e00ff */
[----:B------:R-:W-:Y:S02]  /*05f0*/  @!P1 FFMA R3, R3, 1.84467440737095516160e+19, RZ ;  /* 0x5f80000003039823 */ /* 0x000fe400000000ff */
[----:B------:R-:W-:-:S07]  /*0600*/  @!P1 VIADD R10, R10, 0x40 ;  /* 0x000000400a0a9836 */ /* 0x000fce0000000000 */
.L_x_8:
[----:B------:R-:W-:Y:S01]  /*0610*/  LEA R12, R11, 0xc0800000, 0x17 ;  /* 0xc08000000b0c7811 */ /* 0x000fe200078eb8ff */
[----:B------:R-:W-:Y:S04]  /*0620*/  BSSY.RECONVERGENT B2, `(.L_x_13) ;  /* 0x0000036000027945 */ /* 0x000fe80003800200 */
[----:B------:R-:W-:Y:S02]  /*0630*/  IMAD.IADD R12, R3, 0x1, -R12 ;  /* 0x00000001030c7824 */ /* 0x000fe400078e0a0c */
[----:B------:R-:W-:Y:S02]  /*0640*/  VIADD R3, R14, 0xffffff81 ;  /* 0xffffff810e037836 */ /* 0x000fe40000000000 */
[----:B------:R-:W0:Y:S01]  /*0650*/  MUFU.RCP R13, R12 ;  /* 0x0000000c000d7308 */ /* 0x000e220000001000 */
[----:B------:R-:W-:Y:S01]  /*0660*/  FADD.FTZ R15, -R12, -RZ ;  /* 0x800000ff0c0f7221 */ /* 0x000fe20000010100 */
[C---:B------:R-:W-:Y:S01]  /*0670*/  IMAD R0, R3.reuse, -0x800000, R0 ;  /* 0xff80000003007824 */ /* 0x040fe200078e0200 */
[----:B------:R-:W-:-:S05]  /*0680*/  IADD3 R11, PT, PT, R3, 0x7f, -R11 ;  /* 0x0000007f030b7810 */ /* 0x000fca0007ffe80b */
[----:B------:R-:W-:Y:S02]  /*0690*/  IMAD.IADD R11, R11, 0x1, R10 ;  /* 0x000000010b0b7824 */ /* 0x000fe400078e020a */
[----:B0-----:R-:W-:-:S04]  /*06a0*/  FFMA R14, R13, R15, 1 ;  /* 0x3f8000000d0e7423 */ /* 0x001fc8000000000f */
[----:B------:R-:W-:-:S04]  /*06b0*/  FFMA R16, R13, R14, R13 ;  /* 0x0000000e0d107223 */ /* 0x000fc8000000000d */
[----:B------:R-:W-:-:S04]  /*06c0*/  FFMA R13, R0, R16, RZ ;  /* 0x00000010000d7223 */ /* 0x000fc800000000ff */
[----:B------:R-:W-:-:S04]  /*06d0*/  FFMA R14, R15, R13, R0 ;  /* 0x0000000d0f0e7223 */ /* 0x000fc80000000000 */
[----:B------:R-:W-:-:S04]  /*06e0*/  FFMA R13, R16, R14, R13 ;  /* 0x0000000e100d7223 */ /* 0x000fc8000000000d */
[----:B------:R-:W-:-:S04]  /*06f0*/  FFMA R14, R15, R13, R0 ;  /* 0x0000000d0f0e7223 */ /* 0x000fc80000000000 */
[----:B------:R-:W-:-:S05]  /*0700*/  FFMA R0, R16, R14, R13 ;  /* 0x0000000e10007223 */ /* 0x000fca000000000d */
[----:B------:R-:W-:-:S04]  /*0710*/  SHF.R.U32.HI R3, RZ, 0x17, R0 ;  /* 0x00000017ff037819 */ /* 0x000fc80000011600 */
[----:B------:R-:W-:-:S05]  /*0720*/  LOP3.LUT R3, R3, 0xff, RZ, 0xc0, !PT ;  /* 0x000000ff03037812 */ /* 0x000fca00078ec0ff */
[----:B------:R-:W-:-:S04]  /*0730*/  IMAD.IADD R15, R3, 0x1, R11 ;  /* 0x00000001030f7824 */ /* 0x000fc800078e020b */
[----:B------:R-:W-:-:S05]  /*0740*/  VIADD R3, R15, 0xffffffff ;  /* 0xffffffff0f037836 */ /* 0x000fca0000000000 */
[----:B------:R-:W-:-:S13]  /*0750*/  ISETP.GE.U32.AND P0, PT, R3, 0xfe, PT ;  /* 0x000000fe0300780c */ /* 0x000fda0003f06070 */
[----:B------:R-:W-:Y:S05]  /*0760*/  @!P0 BRA `(.L_x_14) ;  /* 0x0000000000808947 */ /* 0x000fea0003800000 */
[----:B------:R-:W-:-:S13]  /*0770*/  ISETP.GT.AND P0, PT, R15, 0xfe, PT ;  /* 0x000000fe0f00780c */ /* 0x000fda0003f04270 */
[----:B------:R-:W-:Y:S05]  /*0780*/  @P0 BRA `(.L_x_15) ;  /* 0x00000000006c0947 */ /* 0x000fea0003800000 */
[----:B------:R-:W-:-:S13]  /*0790*/  ISETP.GE.AND P0, PT, R15, 0x1, PT ;  /* 0x000000010f00780c */ /* 0x000fda0003f06270 */
[----:B------:R-:W-:Y:S05]  /*07a0*/  @P0 BRA `(.L_x_16) ;  /* 0x0000000000740947 */ /* 0x000fea0003800000 */
[----:B------:R-:W-:Y:S02]  /*07b0*/  ISETP.GE.AND P0, PT, R15, -0x18, PT ;  /* 0xffffffe80f00780c */ /* 0x000fe40003f06270 */
[----:B------:R-:W-:-:S11]  /*07c0*/  LOP3.LUT R0, R0, 0x80000000, RZ, 0xc0, !PT ;  /* 0x8000000000007812 */ /* 0x000fd600078ec0ff */
[----:B------:R-:W-:Y:S05]  /*07d0*/  @!P0 BRA `(.L_x_16) ;  /* 0x0000000000688947 */ /* 0x000fea0003800000 */
[CCC-:B------:R-:W-:Y:S01]  /*07e0*/  FFMA.RZ R3, R16.reuse, R14.reuse, R13.reuse ;  /* 0x0000000e10037223 */ /* 0x1c0fe2000000c00d */
[C---:B------:R-:W-:Y:S02]  /*07f0*/  VIADD R12, R15.reuse, 0x20 ;  /* 0x000000200f0c7836 */ /* 0x040fe40000000000 */
[CCC-:B------:R-:W-:Y:S01]  /*0800*/  FFMA.RM R10, R16.reuse, R14.reuse, R13.reuse ;  /* 0x0000000e100a7223 */ /* 0x1c0fe2000000400d */
[----:B------:R-:W-:Y:S02]  /*0810*/  ISETP.NE.AND P2, PT, R15, RZ, PT ;  /* 0x000000ff0f00720c */ /* 0x000fe40003f45270 */
[----:B------:R-:W-:Y:S01]  /*0820*/  LOP3.LUT R11, R3, 0x7fffff, RZ, 0xc0, !PT ;  /* 0x007fffff030b7812 */ /* 0x000fe200078ec0ff */
[----:B------:R-:W-:Y:S01]  /*0830*/  FFMA.RP R3, R16, R14, R13 ;  /* 0x0000000e10037223 */ /* 0x000fe2000000800d */
[----:B------:R-:W-:Y:S01]  /*0840*/  IMAD.MOV R13, RZ, RZ, -R15 ;  /* 0x000000ffff0d7224 */ /* 0x000fe200078e0a0f */
[----:B------:R-:W-:Y:S02]  /*0850*/  ISETP.NE.AND P1, PT, R15, RZ, PT ;  /* 0x000000ff0f00720c */ /* 0x000fe40003f25270 */
[----:B------:R-:W-:-:S02]  /*0860*/  LOP3.LUT R11, R11, 0x800000, RZ, 0xfc, !PT ;  /* 0x008000000b0b7812 */ /* 0x000fc400078efcff */
[----:B------:R-:W-:Y:S02]  /*0870*/  FSETP.NEU.FTZ.AND P0, PT, R3, R10, PT ;  /* 0x0000000a0300720b */ /* 0x000fe40003f1d000 */
[----:B------:R-:W-:Y:S02]  /*0880*/  SHF.L.U32 R12, R11, R12, RZ ;  /* 0x0000000c0b0c7219 */ /* 0x000fe400000006ff */
[----:B------:R-:W-:Y:S02]  /*0890*/  SEL R10, R13, RZ, P2 ;  /* 0x000000ff0d0a7207 */ /* 0x000fe40001000000 */
[----:B------:R-:W-:Y:S02]  /*08a0*/  ISETP.NE.AND P1, PT, R12, RZ, P1 ;  /* 0x000000ff0c00720c */ /* 0x000fe40000f25270 */
[----:B------:R-:W-:Y:S02]  /*08b0*/  SHF.R.U32.HI R10, RZ, R10, R11 ;  /* 0x0000000aff0a7219 */ /* 0x000fe4000001160b */
[----:B------:R-:W-:-:S02]  /*08c0*/  PLOP3.LUT P0, PT, P0, P1, PT, 0xf8, 0x8f ;  /* 0x00000000008f781c */ /* 0x000fc40000703f70 */
[----:B------:R-:W-:Y:S02]  /*08d0*/  SHF.R.U32.HI R12, RZ, 0x1, R10 ;  /* 0x00000001ff0c7819 */ /* 0x000fe4000001160a */
[----:B------:R-:W-:-:S04]  /*08e0*/  SEL R3, RZ, 0x1, !P0 ;  /* 0x00000001ff037807 */ /* 0x000fc80004000000 */
[----:B------:R-:W-:-:S04]  /*08f0*/  LOP3.LUT R3, R3, 0x1, R12, 0xf8, !PT ;  /* 0x0000000103037812 */ /* 0x000fc800078ef80c */
[----:B------:R-:W-:-:S05]  /*0900*/  LOP3.LUT R3, R3, R10, RZ, 0xc0, !PT ;  /* 0x0000000a03037212 */ /* 0x000fca00078ec0ff */
[----:B------:R-:W-:-:S05]  /*0910*/  IMAD.IADD R3, R12, 0x1, R3 ;  /* 0x000000010c037824 */ /* 0x000fca00078e0203 */
[----:B------:R-:W-:Y:S01]  /*0920*/  LOP3.LUT R0, R3, R0, RZ, 0xfc, !PT ;  /* 0x0000000003007212 */ /* 0x000fe200078efcff */
[----:B------:R-:W-:Y:S06]  /*0930*/  BRA `(.L_x_16) ;  /* 0x0000000000107947 */ /* 0x000fec0003800000 */
.L_x_15:
[----:B------:R-:W-:-:S04]  /*0940*/  LOP3.LUT R0, R0, 0x80000000, RZ, 0xc0, !PT ;  /* 0x8000000000007812 */ /* 0x000fc800078ec0ff */
[----:B------:R-:W-:Y:S01]  /*0950*/  LOP3.LUT R0, R0, 0x7f800000, RZ, 0xfc, !PT ;  /* 0x7f80000000007812 */ /* 0x000fe200078efcff */
[----:B------:R-:W-:Y:S06]  /*0960*/  BRA `(.L_x_16) ;  /* 0x0000000000047947 */ /* 0x000fec0003800000 */
.L_x_14:
[----:B------:R-:W-:-:S07]  /*0970*/  IMAD R0, R11, 0x800000, R0 ;  /* 0x008000000b007824 */ /* 0x000fce00078e0200 */
.L_x_16:
[----:B------:R-:W-:Y:S05]  /*0980*/  BSYNC.RECONVERGENT B2 ;  /* 0x0000000000027941 */ /* 0x000fea0003800200 */
.L_x_13:
[----:B------:R-:W-:Y:S05]  /*0990*/  BRA `(.L_x_17) ;  /* 0x0000000000207947 */ /* 0x000fea0003800000 */
.L_x_12:
[----:B------:R-:W-:-:S04]  /*09a0*/  LOP3.LUT R0, R3, 0x80000000, R0, 0x48, !PT ;  /* 0x8000000003007812 */ /* 0x000fc800078e4800 */
[----:B------:R-:W-:Y:S01]  /*09b0*/  LOP3.LUT R0, R0, 0x7f800000, RZ, 0xfc, !PT ;  /* 0x7f80000000007812 */ /* 0x000fe200078efcff */
[----:B------:R-:W-:Y:S06]  /*09c0*/  BRA `(.L_x_17) ;  /* 0x0000000000147947 */ /* 0x000fec0003800000 */
.L_x_11:
[----:B------:R-:W-:Y:S01]  /*09d0*/  LOP3.LUT R0, R3, 0x80000000, R0, 0x48, !PT ;  /* 0x8000000003007812 */ /* 0x000fe200078e4800 */
[----:B------:R-:W-:Y:S06]  /*09e0*/  BRA `(.L_x_17) ;  /* 0x00000000000c7947 */ /* 0x000fec0003800000 */
.L_x_10:
[----:B------:R-:W0:Y:S01]  /*09f0*/  MUFU.RSQ R0, -QNAN ;  /* 0xffc0000000007908 */ /* 0x000e220000001400 */
[----:B------:R-:W-:Y:S05]  /*0a00*/  BRA `(.L_x_17) ;  /* 0x0000000000047947 */ /* 0x000fea0003800000 */
.L_x_9:
[----:B------:R-:W-:-:S07]  /*0a10*/  FADD.FTZ R0, R0, R3 ;  /* 0x0000000300007221 */ /* 0x000fce0000010000 */
.L_x_17:
[----:B------:R-:W-:Y:S05]  /*0a20*/  BSYNC.RECONVERGENT B1 ;  /* 0x0000000000017941 */ /* 0x000fea0003800200 */
.L_x_7:
[----:B------:R-:W-:Y:S02]  /*0a30*/  IMAD.MOV.U32 R3, RZ, RZ, 0x0 ;  /* 0x00000000ff037424 */ /* 0x000fe400078e00ff */
[----:B0-----:R-:W-:Y:S02]  /*0a40*/  IMAD.MOV.U32 R11, RZ, RZ, R0 ;  /* 0x000000ffff0b7224 */ /* 0x001fe400078e0000 */
[----:B------:R-:W-:Y:S05]  /*0a50*/  RET.REL.NODEC R2 `(_Z16update_centroidsP5PointS0_Pi) ;  /* 0xfffffff402687950 */ /* 0x000fea0003c3ffff */
.L_x_18:
        /* <DEDUP_REMOVED lines=10> */
.L_x_37:


//--------------------- .text._Z10k_means_v2P5PointS0_PiS0_ii --------------------------
	.section	.text._Z10k_means_v2P5PointS0_PiS0_ii,"ax",@progbits
	.align	128
        .global         _Z10k_means_v2P5PointS0_PiS0_ii
        .type           _Z10k_means_v2P5PointS0_PiS0_ii,@function
        .size           _Z10k_means_v2P5PointS0_PiS0_ii,(.L_x_40 - _Z10k_means_v2P5PointS0_PiS0_ii)
        .other          _Z10k_means_v2P5PointS0_PiS0_ii,@"STO_CUDA_ENTRY STV_DEFAULT"
_Z10k_means_v2P5PointS0_PiS0_ii:
.text._Z10k_means_v2P5PointS0_PiS0_ii:
[----:B------:R-:W-:Y:S01]  /*0000*/  LDC R1, c[0x0][0x37c] ;  /* 0x0000df00ff017b82 */ /* 0x000fe20000000800 */
[----:B------:R-:W0:Y:S07]  /*0010*/  S2R R2, SR_TID.X ;  /* 0x0000000000027919 */ /* 0x000e2e0000002100 */
[----:B------:R-:W0:Y:S01]  /*0020*/  LDC R25, c[0x0][0x360] ;  /* 0x0000d800ff197b82 */ /* 0x000e220000000800 */
[----:B------:R-:W1:Y:S01]  /*0030*/  LDCU.64 UR6, c[0x0][0x3a0] ;  /* 0x00007400ff0677ac */ /* 0x000e620008000a00 */
[----:B------:R-:W2:Y:S01]  /*0040*/  S2R R6, SR_TID.Y ;  /* 0x0000000000067919 */ /* 0x000ea20000002200 */
[----:B------:R-:W3:Y:S05]  /*0050*/  LDCU.64 UR10, c[0x0][0x358] ;  /* 0x00006b00ff0a77ac */ /* 0x000eea0008000a00 */
[----:B------:R-:W0:Y:S08]  /*0060*/  S2UR UR4, SR_CTAID.X ;  /* 0x00000000000479c3 */ /* 0x000e300000002500 */
[----:B------:R-:W2:Y:S08]  /*0070*/  S2UR UR5, SR_CTAID.Y ;  /* 0x00000000000579c3 */ /* 0x000eb00000002600 */
[----:B------:R-:W2:Y:S01]  /*0080*/  LDC R3, c[0x0][0x364] ;  /* 0x0000d900ff037b82 */ /* 0x000ea20000000800 */
[----:B0-----:R-:W-:-:S02]  /*0090*/  IMAD R0, R25, UR4, R2 ;  /* 0x0000000419007c24 */ /* 0x001fc4000f8e0202 */
[----:B--2---:R-:W-:-:S04]  /*00a0*/  IMAD R3, R3, UR5, R6 ;  /* 0x0000000503037c24 */ /* 0x004fc8000f8e0206 */
[----:B-1----:R-:W-:-:S05]  /*00b0*/  IMAD R3, R3, UR7, R0 ;  /* 0x0000000703037c24 */ /* 0x002fca000f8e0200 */
[----:B------:R-:W-:-:S13]  /*00c0*/  ISETP.GE.AND P0, PT, R3, UR6, PT ;  /* 0x0000000603007c0c */ /* 0x000fda000bf06270 */
[----:B------:R-:W0:Y:S02]  /*00d0*/  @!P0 LDC.64 R4, c[0x0][0x380] ;  /* 0x0000e000ff048b82 */ /* 0x000e240000000a00 */
[----:B0-----:R-:W-:-:S05]  /*00e0*/  @!P0 IMAD.WIDE R4, R3, 0xc, R4 ;  /* 0x0000000c03048825 */ /* 0x001fca00078e0204 */
[----:B---3--:R-:W2:Y:S04]  /*00f0*/  @!P0 LDG.E R3, desc[UR10][R4.64] ;  /* 0x0000000a04038981 */ /* 0x008ea8000c1e1900 */
[----:B------:R-:W3:Y:S04]  /*0100*/  @!P0 LDG.E R7, desc[UR10][R4.64+0x4] ;  /* 0x0000040a04078981 */ /* 0x000ee8000c1e1900 */
[----:B------:R-:W4:Y:S01]  /*0110*/  @!P0 LDG.E R9, desc[UR10][R4.64+0x8] ;  /* 0x0000080a04098981 */ /* 0x000f22000c1e1900 */
[----:B------:R-:W-:Y:S01]  /*0120*/  MOV R23, 0x400 ;  /* 0x0000040000177802 */ /* 0x000fe20000000f00 */
[----:B------:R-:W-:Y:S01]  /*0130*/  IMAD R25, R25, R6, R2 ;  /* 0x0000000619197224 */ /* 0x000fe200078e0202 */
[----:B------:R-:W-:Y:S01]  /*0140*/  BSSY.RECONVERGENT B0, `(.L_x_19) ;  /* 0x000001e000007945 */ /* 0x000fe20003800200 */
[----:B------:R-:W0:Y:S03]  /*0150*/  S2R R0, SR_CgaCtaId ;  /* 0x0000000000007919 */ /* 0x000e260000008800 */
[----:B------:R-:W-:-:S02]  /*0160*/  ISETP.GT.U32.AND P1, PT, R25, 0x7, PT ;  /* 0x000000071900780c */ /* 0x000fc40003f24070 */
[----:B0-----:R-:W-:-:S05]  /*0170*/  LEA R22, R0, R23, 0x18 ;  /* 0x0000001700167211 */ /* 0x001fca00078ec0ff */
[----:B------:R-:W-:-:S05]  /*0180*/  IMAD R2, R25, 0xc, R22 ;  /* 0x0000000c19027824 */ /* 0x000fca00078e0216 */
[----:B--2---:R0:W-:Y:S04]  /*0190*/  @!P0 STS [R2], R3 ;  /* 0x0000000302008388 */ /* 0x0041e80000000800 */
[----:B---3--:R0:W-:Y:S04]  /*01a0*/  @!P0 STS [R2+0x4], R7 ;  /* 0x0000040702008388 */ /* 0x0081e80000000800 */
[----:B----4-:R0:W-:Y:S01]  /*01b0*/  @!P0 STS [R2+0x8], R9 ;  /* 0x0000080902008388 */ /* 0x0101e20000000800 */
[----:B------:R-:W-:Y:S05]  /*01c0*/  @P1 BRA `(.L_x_20) ;  /* 0x0000000000541947 */ /* 0x000fea0003800000 */
[----:B------:R-:W1:Y:S02]  /*01d0*/  LDC.64 R4, c[0x0][0x398] ;  /* 0x0000e600ff047b82 */ /* 0x000e640000000a00 */
[----:B-1----:R-:W-:-:S05]  /*01e0*/  IMAD.WIDE.U32 R4, R25, 0xc, R4 ;  /* 0x0000000c19047825 */ /* 0x002fca00078e0004 */
[----:B------:R-:W2:Y:S04]  /*01f0*/  LDG.E R11, desc[UR10][R4.64] ;  /* 0x0000000a040b7981 */ /* 0x000ea8000c1e1900 */
[----:B------:R-:W3:Y:S04]  /*0200*/  LDG.E R13, desc[UR10][R4.64+0x4] ;  /* 0x0000040a040d7981 */ /* 0x000ee8000c1e1900 */
[----:B------:R-:W4:Y:S01]  /*0210*/  LDG.E R15, desc[UR10][R4.64+0x8] ;  /* 0x0000080a040f7981 */ /* 0x000f22000c1e1900 */
[C---:B0-----:R-:W-:Y:S02]  /*0220*/  IADD3 R3, PT, PT, R23.reuse, 0x3000, RZ ;  /* 0x0000300017037810 */ /* 0x041fe40007ffe0ff */
[----:B------:R-:W-:-:S02]  /*0230*/  IADD3 R7, PT, PT, R23, 0x3060, RZ ;  /* 0x0000306017077810 */ /* 0x000fc40007ffe0ff */
[----:B------:R-:W-:Y:S02]  /*0240*/  IADD3 R9, PT, PT, R23, 0x3080, RZ ;  /* 0x0000308017097810 */ /* 0x000fe40007ffe0ff */
[C---:B------:R-:W-:Y:S02]  /*0250*/  LEA R6, R0.reuse, R3, 0x18 ;  /* 0x0000000300067211 */ /* 0x040fe400078ec0ff */
[C---:B------:R-:W-:Y:S02]  /*0260*/  LEA R8, R0.reuse, R7, 0x18 ;  /* 0x0000000700087211 */ /* 0x040fe400078ec0ff */
[----:B------:R-:W-:Y:S01]  /*0270*/  LEA R10, R0, R9, 0x18 ;  /* 0x00000009000a7211 */ /* 0x000fe200078ec0ff */
[C---:B------:R-:W-:Y:S01]  /*0280*/  IMAD R6, R25.reuse, 0xc, R6 ;  /* 0x0000000c19067824 */ /* 0x040fe200078e0206 */
[----:B------:R-:W-:-:S03]  /*0290*/  LEA R8, R25, R8, 0x2 ;  /* 0x0000000819087211 */ /* 0x000fc600078e10ff */
[----:B------:R-:W-:Y:S01]  /*02a0*/  IMAD R10, R25, 0xc, R10 ;  /* 0x0000000c190a7824 */ /* 0x000fe200078e020a */
[----:B------:R1:W-:Y:S04]  /*02b0*/  STS [R6], RZ ;  /* 0x000000ff06007388 */ /* 0x0003e80000000800 */
[----:B------:R1:W-:Y:S04]  /*02c0*/  STS [R6+0x4], RZ ;  /* 0x000004ff06007388 */ /* 0x0003e80000000800 */
[----:B------:R1:W-:Y:S04]  /*02d0*/  STS [R6+0x8], RZ ;  /* 0x000008ff06007388 */ /* 0x0003e80000000800 */
[----:B------:R1:W-:Y:S04]  /*02e0*/  STS [R8], RZ ;  /* 0x000000ff08007388 */ /* 0x0003e80000000800 */
[----:B--2---:R1:W-:Y:S04]  /*02f0*/  STS [R10], R11 ;  /* 0x0000000b0a007388 */ /* 0x0043e80000000800 */
[----:B---3--:R1:W-:Y:S04]  /*0300*/  STS [R10+0x4], R13 ;  /* 0x0000040d0a007388 */ /* 0x0083e80000000800 */
[----:B----4-:R1:W-:Y:S02]  /*0310*/  STS [R10+0x8], R15 ;  /* 0x0000080f0a007388 */ /* 0x0103e40000000800 */
.L_x_20:
[----:B------:R-:W-:Y:S05]  /*0320*/  BSYNC.RECONVERGENT B0 ;  /* 0x0000000000007941 */ /* 0x000fea0003800200 */
.L_x_19:
[----:B------:R-:W-:Y:S06]  /*0330*/  BAR.SYNC.DEFER_BLOCKING 0x0 ;  /* 0x0000000000007b1d */ /* 0x000fec0000010000 */
[----:B------:R-:W-:Y:S04]  /*0340*/  BSSY.RECONVERGENT B0, `(.L_x_21) ;  /* 0x000006b000007945 */ /* 0x000fe80003800200 */
[----:B------:R-:W-:Y:S05]  /*0350*/  @P0 BRA `(.L_x_22) ;  /* 0x0000000400a40947 */ /* 0x000fea0003800000 */
[----:B------:R-:W-:Y:S01]  /*0360*/  LDS R20, [R2+0x4] ;  /* 0x0000040002147984 */ /* 0x000fe20000000800 */
[----:B------:R-:W-:Y:S03]  /*0370*/  BSSY.RECONVERGENT B1, `(.L_x_23) ;  /* 0x0000055000017945 */ /* 0x000fe60003800200 */
[----:B------:R-:W2:Y:S04]  /*0380*/  LDS.128 R16, [R22+0x3080] ;  /* 0x0030800016107984 */ /* 0x000ea80000000c00 */
[----:B01----:R-:W0:Y:S04]  /*0390*/  LDS.128 R4, [R22+0x3090] ;  /* 0x0030900016047984 */ /* 0x003e280000000c00 */
[----:B------:R-:W1:Y:S04]  /*03a0*/  LDS R3, [R2] ;  /* 0x0000000002037984 */ /* 0x000e680000000800 */
[----:B------:R-:W3:Y:S04]  /*03b0*/  LDS R21, [R2+0x8] ;  /* 0x0000080002157984 */ /* 0x000ee80000000800 */
[----:B------:R-:W4:Y:S04]  /*03c0*/  LDS.128 R8, [R22+0x30a0] ;  /* 0x0030a00016087984 */ /* 0x000f280000000c00 */
[----:B------:R-:W5:Y:S01]  /*03d0*/  LDS.128 R12, [R22+0x30b0] ;  /* 0x0030b000160c7984 */ /* 0x000f620000000c00 */
[C---:B--2---:R-:W-:Y:S01]  /*03e0*/  FADD R17, R20.reuse, -R17 ;  /* 0x8000001114117221 */ /* 0x044fe20000000000 */
[----:B0-----:R-:W-:-:S03]  /*03f0*/  FADD R4, R20, -R4 ;  /* 0x8000000414047221 */ /* 0x001fc60000000000 */
[----:B------:R-:W-:Y:S01]  /*0400*/  FMUL R17, R17, R17 ;  /* 0x0000001111117220 */ /* 0x000fe20000400000 */
[----:B------:R-:W-:Y:S01]  /*0410*/  FADD R7, R20, -R7 ;  /* 0x8000000714077221 */ /* 0x000fe20000000000 */
[C---:B-1----:R-:W-:Y:S01]  /*0420*/  FADD R16, R3.reuse, -R16 ;  /* 0x8000001003107221 */ /* 0x042fe20000000000 */
[C---:B------:R-:W-:Y:S01]  /*0430*/  FADD R19, R3.reuse, -R19 ;  /* 0x8000001303137221 */ /* 0x040fe20000000000 */
[----:B------:R-:W-:Y:S01]  /*0440*/  FMUL R4, R4, R4 ;  /* 0x0000000404047220 */ /* 0x000fe20000400000 */
[----:B------:R-:W-:Y:S01]  /*0450*/  FADD R6, R3, -R6 ;  /* 0x8000000603067221 */ /* 0x000fe20000000000 */
[----:B------:R-:W-:Y:S01]  /*0460*/  FFMA R17, R16, R16, R17 ;  /* 0x0000001010117223 */ /* 0x000fe20000000011 */
[----:B---3--:R-:W-:Y:S01]  /*0470*/  FADD R18, R21, -R18 ;  /* 0x8000001215127221 */ /* 0x008fe20000000000 */
[----:B------:R-:W-:Y:S01]  /*0480*/  FFMA R16, R19, R19, R4 ;  /* 0x0000001313107223 */ /* 0x000fe20000000004 */
[----:B------:R-:W-:Y:S01]  /*0490*/  FADD R5, R21, -R5 ;  /* 0x8000000515057221 */ /* 0x000fe20000000000 */
[----:B------:R-:W-:Y:S01]  /*04a0*/  FMUL R7, R7, R7 ;  /* 0x0000000707077220 */ /* 0x000fe20000400000 */
[----:B------:R-:W-:Y:S01]  /*04b0*/  FFMA R4, R18, R18, R17 ;  /* 0x0000001212047223 */ /* 0x000fe20000000011 */
[----:B----4-:R-:W-:Y:S01]  /*04c0*/  FADD R27, R21, -R8 ;  /* 0x80000008151b7221 */ /* 0x010fe20000000000 */
[----:B------:R-:W-:Y:S01]  /*04d0*/  FFMA R5, R5, R5, R16 ;  /* 0x0000000505057223 */ /* 0x000fe20000000010 */
[----:B------:R-:W-:Y:S01]  /*04e0*/  FFMA R6, R6, R6, R7 ;  /* 0x0000000606067223 */ /* 0x000fe20000000007 */
[----:B------:R-:W0:Y:S01]  /*04f0*/  LDS.128 R16, [R22+0x30c0] ;  /* 0x0030c00016107984 */ /* 0x000e220000000c00 */
[----:B------:R-:W-:Y:S01]  /*0500*/  FMNMX R4, R4, 1.00000001504746621988e+30, PT ;  /* 0x7149f2ca04047809 */ /* 0x000fe20003800000 */
[----:B------:R-:W-:Y:S01]  /*0510*/  FADD R10, R20, -R10 ;  /* 0x8000000a140a7221 */ /* 0x000fe20000000000 */
[----:B------:R-:W-:Y:S01]  /*0520*/  FFMA R27, R27, R27, R6 ;  /* 0x0000001b1b1b7223 */ /* 0x000fe20000000006 */
[----:B------:R-:W-:Y:S01]  /*0530*/  FADD R9, R3, -R9 ;  /* 0x8000000903097221 */ /* 0x000fe20000000000 */
[----:B------:R-:W-:Y:S01]  /*0540*/  FSETP.GT.AND P0, PT, R4, R5, PT ;  /* 0x000000050400720b */ /* 0x000fe20003f04000 */
[----:B------:R-:W-:Y:S01]  /*0550*/  FMUL R10, R10, R10 ;  /* 0x0000000a0a0a7220 */ /* 0x000fe20000400000 */
[----:B------:R-:W-:Y:S01]  /*0560*/  FADD R11, R21, -R11 ;  /* 0x8000000b150b7221 */ /* 0x000fe20000000000 */
[----:B-----5:R-:W-:Y:S01]  /*0570*/  FADD R13, R20, -R13 ;  /* 0x8000000d140d7221 */ /* 0x020fe20000000000 */
[----:B------:R-:W-:Y:S01]  /*0580*/  FSEL R8, R5, R4, P0 ;  /* 0x0000000405087208 */ /* 0x000fe20000000000 */
[----:B------:R-:W-:Y:S01]  /*0590*/  FFMA R10, R9, R9, R10 ;  /* 0x00000009090a7223 */ /* 0x000fe2000000000a */
[----:B------:R-:W1:Y:S01]  /*05a0*/  LDS.128 R4, [R22+0x30d0] ;  /* 0x0030d00016047984 */ /* 0x000e620000000c00 */
[----:B------:R-:W-:Y:S01]  /*05b0*/  FADD R12, R3, -R12 ;  /* 0x8000000c030c7221 */ /* 0x000fe20000000000 */
[----:B------:R-:W-:Y:S01]  /*05c0*/  FSETP.GT.AND P1, PT, R8, R27, PT ;  /* 0x0000001b0800720b */ /* 0x000fe20003f24000 */
[----:B------:R-:W-:Y:S01]  /*05d0*/  FFMA R11, R11, R11, R10 ;  /* 0x0000000b0b0b7223 */ /* 0x000fe2000000000a */
[----:B------:R-:W-:Y:S01]  /*05e0*/  FMUL R13, R13, R13 ;  /* 0x0000000d0d0d7220 */ /* 0x000fe20000400000 */
[----:B------:R-:W-:Y:S01]  /*05f0*/  FADD R14, R21, -R14 ;  /* 0x8000000e150e7221 */ /* 0x000fe20000000000 */
[----:B------:R-:W-:Y:S01]  /*0600*/  FSEL R8, R27, R8, P1 ;  /* 0x000000081b087208 */ /* 0x000fe20000800000 */
[----:B------:R-:W-:Y:S01]  /*0610*/  FADD R15, R3, -R15 ;  /* 0x8000000f030f7221 */ /* 0x000fe20000000000 */
[----:B------:R-:W-:-:S02]  /*0620*/  FFMA R13, R12, R12, R13 ;  /* 0x0000000c0c0d7223 */ /* 0x000fc4000000000d */
[----:B------:R-:W-:Y:S02]  /*0630*/  FSETP.GT.AND P2, PT, R8, R11, PT ;  /* 0x0000000b0800720b */ /* 0x000fe40003f44000 */
[----:B------:R-:W-:Y:S02]  /*0640*/  FFMA R13, R14, R14, R13 ;  /* 0x0000000e0e0d7223 */ /* 0x000fe4000000000d */
[----:B------:R-:W-:-:S04]  /*0650*/  FSEL R8, R11, R8, P2 ;  /* 0x000000080b087208 */ /* 0x000fc80001000000 */
[----:B------:R-:W-:-:S04]  /*0660*/  FSETP.GT.AND P3, PT, R8, R13, PT ;  /* 0x0000000d0800720b */ /* 0x000fc80003f64000 */
[----:B------:R-:W-:Y:S01]  /*0670*/  FSEL R8, R13, R8, P3 ;  /* 0x000000080d087208 */ /* 0x000fe20001800000 */
[C---:B0-----:R-:W-:Y:S01]  /*0680*/  FADD R16, R20.reuse, -R16 ;  /* 0x8000001014107221 */ /* 0x041fe20000000000 */
[----:B------:R-:W-:Y:S01]  /*0690*/  FADD R19, R20, -R19 ;  /* 0x8000001314137221 */ /* 0x000fe20000000000 */
[----:B------:R-:W-:Y:S01]  /*06a0*/  FADD R17, R21, -R17 ;  /* 0x8000001115117221 */ /* 0x000fe20000000000 */
[----:B------:R-:W-:Y:S01]  /*06b0*/  FADD R18, R3, -R18 ;  /* 0x8000001203127221 */ /* 0x000fe20000000000 */
[----:B------:R-:W-:Y:S01]  /*06c0*/  FMUL R16, R16, R16 ;  /* 0x0000001010107220 */ /* 0x000fe20000400000 */
[----:B------:R-:W-:-:S03]  /*06d0*/  FMUL R19, R19, R19 ;  /* 0x0000001313137220 */ /* 0x000fc60000400000 */
[----:B------:R-:W-:Y:S01]  /*06e0*/  FFMA R16, R15, R15, R16 ;  /* 0x0000000f0f107223 */ /* 0x000fe20000000010 */
[----:B------:R-:W-:Y:S01]  /*06f0*/  FFMA R18, R18, R18, R19 ;  /* 0x0000001212127223 */ /* 0x000fe20000000013 */
[----:B-1----:R-:W-:Y:S02]  /*0700*/  FADD R9, R21, -R4 ;  /* 0x8000000415097221 */ /* 0x002fe40000000000 */
[----:B------:R-:W-:Y:S01]  /*0710*/  FFMA R17, R17, R17, R16 ;  /* 0x0000001111117223 */ /* 0x000fe20000000010 */
[----:B------:R-:W-:Y:S01]  /*0720*/  SEL R4, RZ, 0x1, !P0 ;  /* 0x00000001ff047807 */ /* 0x000fe20004000000 */
[----:B------:R-:W-:Y:S01]  /*0730*/  FADD R6, R20, -R6 ;  /* 0x8000000614067221 */ /* 0x000fe20000000000 */
[----:B------:R-:W-:Y:S01]  /*0740*/  FFMA R9, R9, R9, R18 ;  /* 0x0000000909097223 */ /* 0x000fe20000000012 */
[----:B------:R-:W-:Y:S01]  /*0750*/  FADD R5, R3, -R5 ;  /* 0x8000000503057221 */ /* 0x000fe20000000000 */
[----:B------:R-:W-:Y:S01]  /*0760*/  SEL R4, R4, 0x2, !P1 ;  /* 0x0000000204047807 */ /* 0x000fe20004800000 */
[----:B------:R-:W-:Y:S01]  /*0770*/  FMUL R6, R6, R6 ;  /* 0x0000000606067220 */ /* 0x000fe20000400000 */
[----:B------:R-:W-:Y:S01]  /*0780*/  FSETP.GT.AND P0, PT, R8, R17, PT ;  /* 0x000000110800720b */ /* 0x000fe20003f04000 */
[----:B------:R-:W-:Y:S01]  /*0790*/  FADD R7, R21, -R7 ;  /* 0x8000000715077221 */ /* 0x000fe20000000000 */
[----:B------:R-:W-:Y:S01]  /*07a0*/  SEL R4, R4, 0x3, !P2 ;  /* 0x0000000304047807 */ /* 0x000fe20005000000 */
[----:B------:R-:W-:Y:S01]  /*07b0*/  FFMA R6, R5, R5, R6 ;  /* 0x0000000505067223 */ /* 0x000fe20000000006 */
[----:B------:R-:W-:-:S02]  /*07c0*/  FSEL R8, R17, R8, P0 ;  /* 0x0000000811087208 */ /* 0x000fc40000000000 */
[----:B------:R-:W-:Y:S01]  /*07d0*/  SEL R4, R4, 0x4, !P3 ;  /* 0x0000000404047807 */ /* 0x000fe20005800000 */
[----:B------:R-:W-:Y:S01]  /*07e0*/  FFMA R7, R7, R7, R6 ;  /* 0x0000000707077223 */ /* 0x000fe20000000006 */
[----:B------:R-:W-:Y:S02]  /*07f0*/  FSETP.GT.AND P1, PT, R8, R9, PT ;  /* 0x000000090800720b */ /* 0x000fe40003f24000 */
[----:B------:R-:W-:Y:S02]  /*0800*/  SEL R4, R4, 0x5, !P0 ;  /* 0x0000000504047807 */ /* 0x000fe40004000000 */
[----:B------:R-:W-:Y:S02]  /*0810*/  FSEL R8, R9, R8, P1 ;  /* 0x0000000809087208 */ /* 0x000fe40000800000 */
[----:B------:R-:W-:Y:S02]  /*0820*/  IADD3 R5, PT, PT, R23, 0x3000, RZ ;  /* 0x0000300017057810 */ /* 0x000fe40007ffe0ff */
[----:B------:R-:W-:-:S02]  /*0830*/  SEL R4, R4, 0x6, !P1 ;  /* 0x0000000604047807 */ /* 0x000fc40004800000 */
[----:B------:R-:W-:Y:S02]  /*0840*/  FSETP.GT.AND P0, PT, R8, R7, PT ;  /* 0x000000070800720b */ /* 0x000fe40003f04000 */
[----:B------:R-:W-:Y:S02]  /*0850*/  LEA R5, R0, R5, 0x18 ;  /* 0x0000000500057211 */ /* 0x000fe400078ec0ff */
[----:B------:R-:W-:-:S05]  /*0860*/  SEL R4, R4, 0x7, !P0 ;  /* 0x0000000704047807 */ /* 0x000fca0004000000 */
[----:B------:R-:W-:-:S07]  /*0870*/  IMAD R5, R4, 0xc, R5 ;  /* 0x0000000c04057824 */ /* 0x000fce00078e0205 */
.L_x_24:
[----:B------:R-:W0:Y:S02]  /*0880*/  LDS R6, [R5] ;  /* 0x0000000005067984 */ /* 0x000e240000000800 */
[----:B0-----:R-:W-:-:S05]  /*0890*/  FADD R7, R3, R6 ;  /* 0x0000000603077221 */ /* 0x001fca0000000000 */
[----:B------:R-:W0:Y:S02]  /*08a0*/  ATOMS.CAST.SPIN P0, [R5], R6, R7 ;  /* 0x000000060500758d */ /* 0x000e240001800007 */
[----:B0-----:R-:W-:Y:S05]  /*08b0*/  @!P0 BRA `(.L_x_24) ;  /* 0xfffffffc00f08947 */ /* 0x001fea000383ffff */
[----:B------:R-:W-:Y:S05]  /*08c0*/  BSYNC.RECONVERGENT B1 ;  /* 0x0000000000017941 */ /* 0x000fea0003800200 */
.L_x_23:
[----:B------:R0:W1:Y:S01]  /*08d0*/  LDS R3, [R2+0x4] ;  /* 0x0000040002037984 */ /* 0x0000620000000800 */
[----:B------:R-:W-:Y:S01]  /*08e0*/  BSSY.RECONVERGENT B1, `(.L_x_25) ;  /* 0x0000005000017945 */ /* 0x000fe20003800200 */
.L_x_26:
[----:B------:R-:W1:Y:S02]  /*08f0*/  LDS R6, [R5+0x4] ;  /* 0x0000040005067984 */ /* 0x000e640000000800 */
[----:B-1----:R-:W-:-:S05]  /*0900*/  FADD R7, R3, R6 ;  /* 0x0000000603077221 */ /* 0x002fca0000000000 */
[----:B------:R-:W1:Y:S02]  /*0910*/  ATOMS.CAST.SPIN P0, [R5+0x4], R6, R7 ;  /* 0x000004060500758d */ /* 0x000e640001800007 */
[----:B-1----:R-:W-:Y:S05]  /*0920*/  @!P0 BRA `(.L_x_26) ;  /* 0xfffffffc00f08947 */ /* 0x002fea000383ffff */
[----:B------:R-:W-:Y:S05]  /*0930*/  BSYNC.RECONVERGENT B1 ;  /* 0x0000000000017941 */ /* 0x000fea0003800200 */
.L_x_25:
[----:B------:R1:W2:Y:S01]  /*0940*/  LDS R3, [R2+0x8] ;  /* 0x0000080002037984 */ /* 0x0002a20000000800 */
[----:B------:R-:W-:Y:S01]  /*0950*/  BSSY.RECONVERGENT B1, `(.L_x_27) ;  /* 0x0000005000017945 */ /* 0x000fe20003800200 */
.L_x_28:
[----:B------:R-:W2:Y:S02]  /*0960*/  LDS R6, [R5+0x8] ;  /* 0x0000080005067984 */ /* 0x000ea40000000800 */
[----:B--2---:R-:W-:-:S05]  /*0970*/  FADD R7, R3, R6 ;  /* 0x0000000603077221 */ /* 0x004fca0000000000 */
[----:B------:R-:W2:Y:S02]  /*0980*/  ATOMS.CAST.SPIN P0, [R5+0x8], R6, R7 ;  /* 0x000008060500758d */ /* 0x000ea40001800007 */
[----:B--2---:R-:W-:Y:S05]  /*0990*/  @!P0 BRA `(.L_x_28) ;  /* 0xfffffffc00f08947 */ /* 0x004fea000383ffff */
[----:B------:R-:W-:Y:S05]  /*09a0*/  BSYNC.RECONVERGENT B1 ;  /* 0x0000000000017941 */ /* 0x000fea0003800200 */
.L_x_27:
[----:B------:R-:W-:-:S04]  /*09b0*/  IADD3 R23, PT, PT, R23, 0x3060, RZ ;  /* 0x0000306017177810 */ /* 0x000fc80007ffe0ff */
[----:B------:R-:W-:-:S04]  /*09c0*/  LEA R23, R0, R23, 0x18 ;  /* 0x0000001700177211 */ /* 0x000fc800078ec0ff */
[----:B------:R-:W-:-:S05]  /*09d0*/  LEA R4, R4, R23, 0x2 ;  /* 0x0000001704047211 */ /* 0x000fca00078e10ff */
[----:B------:R2:W-:Y:S02]  /*09e0*/  ATOMS.POPC.INC.32 RZ, [R4+URZ] ;  /* 0x0000000004ff7f8c */ /* 0x0005e4000d8000ff */
.L_x_22:
[----:B------:R-:W-:Y:S05]  /*09f0*/  BSYNC.RECONVERGENT B0 ;  /* 0x0000000000007941 */ /* 0x000fea0003800200 */
.L_x_21:
[----:B------:R-:W-:Y:S01]  /*0a00*/  BAR.SYNC.DEFER_BLOCKING 0x0 ;  /* 0x0000000000007b1d */ /* 0x000fe20000010000 */
[----:B------:R-:W-:-:S13]  /*0a10*/  ISETP.NE.AND P0, PT, R25, RZ, PT ;  /* 0x000000ff1900720c */ /* 0x000fda0003f05270 */
[----:B------:R-:W-:Y:S05]  /*0a20*/  @P0 EXIT ;  /* 0x000000000000094d */ /* 0x000fea0003800000 */
[----:B01----:R-:W0:Y:S01]  /*0a30*/  LDS.128 R8, [R22+0x3060] ;  /* 0x0030600016087984 */ /* 0x003e220000000c00 */
[----:B------:R-:W1:Y:S03]  /*0a40*/  LDCU.64 UR8, c[0x0][0x388] ;  /* 0x00007100ff0877ac */ /* 0x000e660008000a00 */
[----:B--2---:R2:W3:Y:S01]  /*0a50*/  LDS.128 R4, [R22+0x3070] ;  /* 0x0030700016047984 */ /* 0x0044e20000000c00 */
[----:B------:R-:W-:Y:S01]  /*0a60*/  UMOV UR6, 0x4 ;  /* 0x0000000400067882 */ /* 0x000fe20000000000 */
[----:B------:R-:W-:Y:S02]  /*0a70*/  UMOV UR7, 0x0 ;  /* 0x0000000000077882 */ /* 0x000fe40000000000 */
[----:B-1----:R-:W-:-:S04]  /*0a80*/  UIMAD.WIDE.U32 UR4, UR8, 0x1, UR6 ;  /* 0x00000001080478a5 */ /* 0x002fc8000f8e0006 */
[----:B------:R-:W-:Y:S02]  /*0a90*/  UIADD3 UR8, UPT, UPT, UR5, UR9, URZ ;  /* 0x0000000905087290 */ /* 0x000fe4000fffe0ff */
[----:B------:R-:W-:Y:S02]  /*0aa0*/  MOV R3, UR5 ;  /* 0x0000000500037c02 */ /* 0x000fe40008000f00 */
[----:B------:R-:W-:Y:S02]  /*0ab0*/  MOV R2, UR4 ;  /* 0x0000000400027c02 */ /* 0x000fe40008000f00 */
[----:B------:R-:W-:Y:S02]  /*0ac0*/  MOV R3, UR8 ;  /* 0x0000000800037c02 */ /* 0x000fe40008000f00 */
[----:B0-----:R-:W-:-:S13]  /*0ad0*/  ISETP.GE.AND P0, PT, R8, 0x1, PT ;  /* 0x000000010800780c */ /* 0x001fda0003f06270 */
[----:B--23--:R-:W-:Y:S05]  /*0ae0*/  @!P0 BRA `(.L_x_29) ;  /* 0x00000000001c8947 */ /* 0x00cfea0003800000 */
[----:B------:R-:W0:Y:S01]  /*0af0*/  LDS.128 R12, [R22+0x3000] ;  /* 0x00300000160c7984 */ /* 0x000e220000000c00 */
[----:B------:R-:W0:Y:S08]  /*0b00*/  LDC.64 R16, c[0x0][0x388] ;  /* 0x0000e200ff107b82 */ /* 0x000e300000000a00 */
[----:B------:R-:W1:Y:S01]  /*0b10*/  LDC.64 R18, c[0x0][0x390] ;  /* 0x0000e400ff127b82 */ /* 0x000e620000000a00 */
[----:B0-----:R0:W-:Y:S04]  /*0b20*/  REDG.E.ADD.F32.FTZ.RN.STRONG.GPU desc[UR10][R16.64], R12 ;  /* 0x0000000c100079a6 */ /* 0x0011e8000c12f30a */
[----:B------:R0:W-:Y:S04]  /*0b30*/  REDG.E.ADD.F32.FTZ.RN.STRONG.GPU desc[UR10][R2.64], R13 ;  /* 0x0000000d020079a6 */ /* 0x0001e8000c12f30a */
[----:B------:R0:W-:Y:S04]  /*0b40*/  REDG.E.ADD.F32.FTZ.RN.STRONG.GPU desc[UR10][R2.64+0x4], R14 ;  /* 0x0000040e020079a6 */ /* 0x0001e8000c12f30a */
[----:B-1----:R0:W-:Y:S02]  /*0b50*/  REDG.E.ADD.STRONG.GPU desc[UR10][R18.64], R8 ;  /* 0x000000081200798e */ /* 0x0021e4000c12e10a */
.L_x_29:
[----:B------:R-:W1:Y:S01]  /*0b60*/  LDCU.64 UR8, c[0x0][0x390] ;  /* 0x00007200ff0877ac */ /* 0x000e620008000a00 */
[----:B------:R-:W-:Y:S02]  /*0b70*/  ISETP.GE.AND P0, PT, R9, 0x1, PT ;  /* 0x000000010900780c */ /* 0x000fe40003f06270 */
[----:B------:R-:W-:Y:S02]  /*0b80*/  ISETP.GE.AND P1, PT, R10, 0x1, PT ;  /* 0x000000010a00780c */ /* 0x000fe40003f26270 */
[----:B------:R-:W-:Y:S02]  /*0b90*/  ISETP.GE.AND P2, PT, R11, 0x1, PT ;  /* 0x000000010b00780c */ /* 0x000fe40003f46270 */
[----:B------:R-:W-:Y:S02]  /*0ba0*/  ISETP.GE.AND P3, PT, R4, 0x1, PT ;  /* 0x000000010400780c */ /* 0x000fe40003f66270 */
[----:B------:R-:W-:Y:S02]  /*0bb0*/  ISETP.GE.AND P4, PT, R5, 0x1, PT ;  /* 0x000000010500780c */ /* 0x000fe40003f86270 */
[----:B------:R-:W-:-:S02]  /*0bc0*/  ISETP.GE.AND P5, PT, R6, 0x1, PT ;  /* 0x000000010600780c */ /* 0x000fc40003fa6270 */
[----:B------:R-:W-:Y:S01]  /*0bd0*/  ISETP.GE.AND P6, PT, R7, 0x1, PT ;  /* 0x000000010700780c */ /* 0x000fe20003fc6270 */
[----:B-1----:R-:W-:-:S04]  /*0be0*/  UIMAD.WIDE.U32 UR4, UR8, 0x1, UR6 ;  /* 0x00000001080478a5 */ /* 0x002fc8000f8e0006 */
[----:B------:R-:W-:Y:S02]  /*0bf0*/  UIADD3 UR6, UPT, UPT, UR5, UR9, URZ ;  /* 0x0000000905067290 */ /* 0x000fe4000fffe0ff */
[----:B0-----:R-:W-:Y:S02]  /*0c00*/  MOV R13, UR5 ;  /* 0x00000005000d7c02 */ /* 0x001fe40008000f00 */
[----:B------:R-:W-:Y:S02]  /*0c10*/  MOV R12, UR4 ;  /* 0x00000004000c7c02 */ /* 0x000fe40008000f00 */
[----:B------:R-:W-:Y:S01]  /*0c20*/  MOV R13, UR6 ;  /* 0x00000006000d7c02 */ /* 0x000fe20008000f00 */
[----:B------:R-:W-:Y:S06]  /*0c30*/  @!P0 BRA `(.L_x_30) ;  /* 0x0000000000188947 */ /* 0x000fec0003800000 */
[----:B------:R-:W0:Y:S04]  /*0c40*/  LDS R17, [R22+0x300c] ;  /* 0x00300c0016117984 */ /* 0x000e280000000800 */
[----:B------:R-:W1:Y:S04]  /*0c50*/  LDS.64 R14, [R22+0x3010] ;  /* 0x00301000160e7984 */ /* 0x000e680000000a00 */
[----:B0-----:R0:W-:Y:S04]  /*0c60*/  REDG.E.ADD.F32.FTZ.RN.STRONG.GPU desc[UR10][R2.64+0x8], R17 ;  /* 0x00000811020079a6 */ /* 0x0011e8000c12f30a */
[----:B-1----:R0:W-:Y:S04]  /*0c70*/  REDG.E.ADD.F32.FTZ.RN.STRONG.GPU desc[UR10][R2.64+0xc], R14 ;  /* 0x00000c0e020079a6 */ /* 0x0021e8000c12f30a */
[----:B------:R0:W-:Y:S04]  /*0c80*/  REDG.E.ADD.F32.FTZ.RN.STRONG.GPU desc[UR10][R2.64+0x10], R15 ;  /* 0x0000100f020079a6 */ /* 0x0001e8000c12f30a */
[----:B------:R0:W-:Y:S02]  /*0c90*/  REDG.E.ADD.STRONG.GPU desc[UR10][R12.64], R9 ;  /* 0x000000090c00798e */ /* 0x0001e4000c12e10a */
.L_x_30:
[----:B------:R-:W-:Y:S05]  /*0ca0*/  @!P1 BRA `(.L_x_31) ;  /* 0x0000000000189947 */ /* 0x000fea0003800000 */
[----:B0-----:R-:W0:Y:S04]  /*0cb0*/  LDS.64 R14, [R22+0x3018] ;  /* 0x00301800160e7984 */ /* 0x001e280000000a00 */
[----:B------:R-:W1:Y:S04]  /*0cc0*/  LDS R9, [R22+0x3020] ;  /* 0x0030200016097984 */ /* 0x000e680000000800 */
[----:B0-----:R2:W-:Y:S04]  /*0cd0*/  REDG.E.ADD.F32.FTZ.RN.STRONG.GPU desc[UR10][R2.64+0x14], R14 ;  /* 0x0000140e020079a6 */ /* 0x0015e8000c12f30a */
[----:B------:R2:W-:Y:S04]  /*0ce0*/  REDG.E.ADD.F32.FTZ.RN.STRONG.GPU desc[UR10][R2.64+0x18], R15 ;  /* 0x0000180f020079a6 */ /* 0x0005e8000c12f30a */
[----:B-1----:R2:W-:Y:S04]  /*0cf0*/  REDG.E.ADD.F32.FTZ.RN.STRONG.GPU desc[UR10][R2.64+0x1c], R9 ;  /* 0x00001c09020079a6 */ /* 0x0025e8000c12f30a */
[----:B------:R2:W-:Y:S02]  /*0d00*/  REDG.E.ADD.STRONG.GPU desc[UR10][R12.64+0x4], R10 ;  /* 0x0000040a0c00798e */ /* 0x0005e4000c12e10a */
.L_x_31:
[----:B------:R-:W-:Y:S05]  /*0d10*/  @!P2 BRA `(.L_x_32) ;  /* 0x000000000014a947 */ /* 0x000fea0003800000 */
[----:B0-----:R-:W0:Y:S04]  /*0d20*/  LDS.128 R16, [R22+0x3020] ;  /* 0x0030200016107984 */ /* 0x001e280000000c00 */
[----:B0-----:R1:W-:Y:S04]  /*0d30*/  REDG.E.ADD.F32.FTZ.RN.STRONG.GPU desc[UR10][R2.64+0x20], R17 ;  /* 0x00002011020079a6 */ /* 0x0013e8000c12f30a */
[----:B------:R1:W-:Y:S04]  /*0d40*/  REDG.E.ADD.F32.FTZ.RN.STRONG.GPU desc[UR10][R2.64+0x24], R18 ;  /* 0x00002412020079a6 */ /* 0x0003e8000c12f30a */
[----:B------:R1:W-:Y:S04]  /*0d50*/  REDG.E.ADD.F32.FTZ.RN.STRONG.GPU desc[UR10][R2.64+0x28], R19 ;  /* 0x00002813020079a6 */ /* 0x0003e8000c12f30a */
[----:B------:R1:W-:Y:S02]  /*0d60*/  REDG.E.ADD.STRONG.GPU desc[UR10][R12.64+0x8], R11 ;  /* 0x0000080b0c00798e */ /* 0x0003e4000c12e10a */
.L_x_32:
[----:B------:R-:W-:Y:S05]  /*0d70*/  @!P3 BRA `(.L_x_33) ;  /* 0x000000000014b947 */ /* 0x000fea0003800000 */
[----:B012---:R-:W0:Y:S04]  /*0d80*/  LDS.128 R8, [R22+0x3030] ;  /* 0x0030300016087984 */ /* 0x007e280000000c00 */
[----:B0-----:R3:W-:Y:S04]  /*0d90*/  REDG.E.ADD.F32.FTZ.RN.STRONG.GPU desc[UR10][R2.64+0x2c], R8 ;  /* 0x00002c08020079a6 */ /* 0x0017e8000c12f30a */
[----:B------:R3:W-:Y:S04]  /*0da0*/  REDG.E.ADD.F32.FTZ.RN.STRONG.GPU desc[UR10][R2.64+0x30], R9 ;  /* 0x00003009020079a6 */ /* 0x0007e8000c12f30a */
[----:B------:R3:W-:Y:S04]  /*0db0*/  REDG.E.ADD.F32.FTZ.RN.STRONG.GPU desc[UR10][R2.64+0x34], R10 ;  /* 0x0000340a020079a6 */ /* 0x0007e8000c12f30a */
[----:B------:R3:W-:Y:S02]  /*0dc0*/  REDG.E.ADD.STRONG.GPU desc[UR10][R12.64+0xc], R4 ;  /* 0x00000c040c00798e */ /* 0x0007e4000c12e10a */
.L_x_33:
[----:B------:R-:W-:Y:S05]  /*0dd0*/  @!P4 BRA `(.L_x_34) ;  /* 0x000000000018c947 */ /* 0x000fea0003800000 */
[----:B-1----:R-:W1:Y:S04]  /*0de0*/  LDS R11, [R22+0x303c] ;  /* 0x00303c00160b7984 */ /* 0x002e680000000800 */
[----:B0-23--:R-:W0:Y:S04]  /*0df0*/  LDS.64 R8, [R22+0x3040] ;  /* 0x0030400016087984 */ /* 0x00de280000000a00 */
[----:B-1----:R4:W-:Y:S04]  /*0e00*/  REDG.E.ADD.F32.FTZ.RN.STRONG.GPU desc[UR10][R2.64+0x38], R11 ;  /* 0x0000380b020079a6 */ /* 0x0029e8000c12f30a */
[----:B0-----:R4:W-:Y:S04]  /*0e10*/  REDG.E.ADD.F32.FTZ.RN.STRONG.GPU desc[UR10][R2.64+0x3c], R8 ;  /* 0x00003c08020079a6 */ /* 0x0019e8000c12f30a */
[----:B------:R4:W-:Y:S04]  /*0e20*/  REDG.E.ADD.F32.FTZ.RN.STRONG.GPU desc[UR10][R2.64+0x40], R9 ;  /* 0x00004009020079a6 */ /* 0x0009e8000c12f30a */
[----:B------:R4:W-:Y:S02]  /*0e30*/  REDG.E.ADD.STRONG.GPU desc[UR10][R12.64+0x10], R5 ;  /* 0x000010050c00798e */ /* 0x0009e4000c12e10a */
.L_x_34:
[----:B------:R-:W-:Y:S05]  /*0e40*/  @!P5 BRA `(.L_x_35) ;  /* 0x000000000018d947 */ /* 0x000fea0003800000 */
[----:B0-234-:R-:W0:Y:S04]  /*0e50*/  LDS.64 R8, [R22+0x3048] ;  /* 0x0030480016087984 */ /* 0x01de280000000a00 */
[----:B------:R-:W2:Y:S04]  /*0e60*/  LDS R5, [R22+0x3050] ;  /* 0x0030500016057984 */ /* 0x000ea80000000800 */
[----:B0-----:R0:W-:Y:S04]  /*0e70*/  REDG.E.ADD.F32.FTZ.RN.STRONG.GPU desc[UR10][R2.64+0x44], R8 ;  /* 0x00004408020079a6 */ /* 0x0011e8000c12f30a */
[----:B------:R0:W-:Y:S04]  /*0e80*/  REDG.E.ADD.F32.FTZ.RN.STRONG.GPU desc[UR10][R2.64+0x48], R9 ;  /* 0x00004809020079a6 */ /* 0x0001e8000c12f30a */
[----:B--2---:R0:W-:Y:S04]  /*0e90*/  REDG.E.ADD.F32.FTZ.RN.STRONG.GPU desc[UR10][R2.64+0x4c], R5 ;  /* 0x00004c05020079a6 */ /* 0x0041e8000c12f30a */
[----:B------:R0:W-:Y:S02]  /*0ea0*/  REDG.E.ADD.STRONG.GPU desc[UR10][R12.64+0x14], R6 ;  /* 0x000014060c00798e */ /* 0x0001e4000c12e10a */
.L_x_35:
[----:B------:R-:W-:Y:S05]  /*0eb0*/  @!P6 EXIT ;  /* 0x000000000000e94d */ /* 0x000fea0003800000 */
[----:B------:R-:W5:Y:S04]  /*0ec0*/  LDS.128 R20, [R22+0x3050] ;  /* 0x0030500016147984 */ /* 0x000f680000000c00 */
[----:B-----5:R-:W-:Y:S04]  /*0ed0*/  REDG.E.ADD.F32.FTZ.RN.STRONG.GPU desc[UR10][R2.64+0x50], R21 ;  /* 0x00005015020079a6 */ /* 0x020fe8000c12f30a */
[----:B------:R-:W-:Y:S04]  /*0ee0*/  REDG.E.ADD.F32.FTZ.RN.STRONG.GPU desc[UR10][R2.64+0x54], R22 ;  /* 0x00005416020079a6 */ /* 0x000fe8000c12f30a */
[----:B------:R-:W-:Y:S04]  /*0ef0*/  REDG.E.ADD.F32.FTZ.RN.STRONG.GPU desc[UR10][R2.64+0x58], R23 ;  /* 0x00005817020079a6 */ /* 0x000fe8000c12f30a */
[----:B------:R-:W-:Y:S01]  /*0f00*/  REDG.E.ADD.STRONG.GPU desc[UR10][R12.64+0x18], R7 ;  /* 0x000018070c00798e */ /* 0x000fe2000c12e10a */
[----:B------:R-:W-:Y:S05]  /*0f10*/  EXIT ;  /* 0x000000000000794d */ /* 0x000fea0003800000 */
.L_x_36:
        /* <DEDUP_REMOVED lines=14> */
.L_x_40:


//--------------------- .nv.shared._Z21generate_output_imageP5PointS0_S0_ii --------------------------
	.section	.nv.shared._Z21generate_output_imageP5PointS0_S0_ii,"aw",@nobits
	.sectionflags	@""
	.align	4
.nv.shared._Z21generate_output_imageP5PointS0_S0_ii:
	.zero		1120


//--------------------- .nv.shared.reserved.0     --------------------------
	.section	.nv.shared.reserved.0,"aw",@nobits
	.weak		__nv_reservedSMEM_offset_0_alias
	.size		__nv_reservedSMEM_offset_0_alias, 0, 64
	.other		__nv_reservedSMEM_offset_0_alias,@"STO_CUDA_RESERVED_SHARED STV_DEFAULT"
__nv_reservedSMEM_offset_0_alias:
	.zero		0
	.zero		64


//--------------------- .nv.shared._Z10k_means_v2P5PointS0_PiS0_ii --------------------------
	.section	.nv.shared._Z10k_means_v2P5PointS0_PiS0_ii,"aw",@nobits
	.sectionflags	@""
	.align	4
.nv.shared._Z10k_means_v2P5PointS0_PiS0_ii:
	.zero		13536


//--------------------- .nv.constant0._Z21generate_output_imageP5PointS0_S0_ii --------------------------
	.section	.nv.constant0._Z21generate_output_imageP5PointS0_S0_ii,"a",@progbits
	.sectionflags	@""
	.align	4
.nv.constant0._Z21generate_output_imageP5PointS0_S0_ii:
	.zero		928


//--------------------- .nv.constant0._Z16update_centroidsP5PointS0_Pi --------------------------
	.section	.nv.constant0._Z16update_centroidsP5PointS0_Pi,"a",@progbits
	.sectionflags	@""
	.align	4
.nv.constant0._Z16update_centroidsP5PointS0_Pi:
	.zero		920


//--------------------- .nv.constant0._Z10k_means_v2P5PointS0_PiS0_ii --------------------------
	.section	.nv.constant0._Z10k_means_v2P5PointS0_PiS0_ii,"a",@progbits
	.sectionflags	@""
	.align	4
.nv.constant0._Z10k_means_v2P5PointS0_PiS0_ii:
	.zero		936


//--------------------- SYMBOLS --------------------------

	.type		.nv.reservedSmem.offset0,@object
	.size		.nv.reservedSmem.offset0,0x4
	.type		.nv.reservedSmem.cap,@object
	.size		.nv.reservedSmem.cap,0x4
